//
// Generated by NVIDIA NVVM Compiler
//
// Compiler Build ID: CL-36424714
// Cuda compilation tools, release 13.0, V13.0.88
// Based on NVVM 20.0.0
//

.version 9.0
.target sm_100
.address_size 64

	// .globl	_Z17fft_conv2d_kernelPKfS0_Pfiiiii

.visible .entry _Z17fft_conv2d_kernelPKfS0_Pfiiiii(
	.param .u64 .ptr .align 1 _Z17fft_conv2d_kernelPKfS0_Pfiiiii_param_0,
	.param .u64 .ptr .align 1 _Z17fft_conv2d_kernelPKfS0_Pfiiiii_param_1,
	.param .u64 .ptr .align 1 _Z17fft_conv2d_kernelPKfS0_Pfiiiii_param_2,
	.param .u32 _Z17fft_conv2d_kernelPKfS0_Pfiiiii_param_3,
	.param .u32 _Z17fft_conv2d_kernelPKfS0_Pfiiiii_param_4,
	.param .u32 _Z17fft_conv2d_kernelPKfS0_Pfiiiii_param_5,
	.param .u32 _Z17fft_conv2d_kernelPKfS0_Pfiiiii_param_6,
	.param .u32 _Z17fft_conv2d_kernelPKfS0_Pfiiiii_param_7
)
{
	.reg .pred 	%p<15>;
	.reg .b32 	%r<72>;
	.reg .b32 	%f<46>;
	.reg .b64 	%rd<34>;

	ld.param.u64 	%rd7, [_Z17fft_conv2d_kernelPKfS0_Pfiiiii_param_0];
	ld.param.u64 	%rd8, [_Z17fft_conv2d_kernelPKfS0_Pfiiiii_param_1];
	ld.param.u64 	%rd9, [_Z17fft_conv2d_kernelPKfS0_Pfiiiii_param_2];
	ld.param.u32 	%r34, [_Z17fft_conv2d_kernelPKfS0_Pfiiiii_param_3];
	ld.param.u32 	%r30, [_Z17fft_conv2d_kernelPKfS0_Pfiiiii_param_4];
	ld.param.u32 	%r35, [_Z17fft_conv2d_kernelPKfS0_Pfiiiii_param_5];
	ld.param.u32 	%r32, [_Z17fft_conv2d_kernelPKfS0_Pfiiiii_param_6];
	ld.param.u32 	%r33, [_Z17fft_conv2d_kernelPKfS0_Pfiiiii_param_7];
	cvta.to.global.u64 	%rd1, %rd9;
	cvta.to.global.u64 	%rd2, %rd8;
	cvta.to.global.u64 	%rd3, %rd7;
	mov.u32 	%r36, %ctaid.z;
	mov.u32 	%r37, %ntid.z;
	mov.u32 	%r38, %tid.z;
	mad.lo.s32 	%r1, %r36, %r37, %r38;
	mov.u32 	%r39, %ctaid.y;
	mov.u32 	%r40, %ntid.y;
	mov.u32 	%r41, %tid.y;
	mad.lo.s32 	%r42, %r39, %r40, %r41;
	mov.u32 	%r43, %ctaid.x;
	mov.u32 	%r44, %ntid.x;
	mov.u32 	%r45, %tid.x;
	mad.lo.s32 	%r3, %r43, %r44, %r45;
	setp.ge.s32 	%p1, %r1, %r34;
	setp.ge.s32 	%p2, %r42, %r35;
	or.pred  	%p3, %p1, %p2;
	setp.ge.s32 	%p4, %r3, %r32;
	or.pred  	%p5, %p3, %p4;
	@%p5 bra 	$L__BB0_13;
	mul.lo.s32 	%r4, %r30, %r1;
	mul.lo.s32 	%r46, %r4, %r32;
	mul.lo.s32 	%r47, %r32, %r42;
	mul.lo.s32 	%r5, %r47, %r33;
	mad.lo.s32 	%r48, %r46, %r33, %r5;
	mul.lo.s32 	%r6, %r33, %r3;
	add.s32 	%r7, %r48, %r6;
	mul.lo.s32 	%r8, %r35, %r1;
	mul.lo.s32 	%r49, %r8, %r32;
	mul.lo.s32 	%r9, %r49, %r33;
	setp.lt.s32 	%p6, %r33, 1;
	@%p6 bra 	$L__BB0_13;
	add.s32 	%r10, %r5, %r6;
	and.b32  	%r11, %r33, 7;
	setp.lt.u32 	%p7, %r33, 8;
	mov.b32 	%r70, 0;
	@%p7 bra 	$L__BB0_5;
	and.b32  	%r70, %r33, 2147483640;
	neg.s32 	%r68, %r70;
	add.s64 	%rd4, %rd3, 16;
	add.s32 	%r51, %r42, %r4;
	mad.lo.s32 	%r52, %r32, %r51, %r3;
	mul.lo.s32 	%r67, %r33, %r52;
	add.s64 	%rd5, %rd2, 16;
	add.s64 	%rd6, %rd1, 16;
	add.s32 	%r53, %r42, %r8;
	mad.lo.s32 	%r54, %r32, %r53, %r3;
	mul.lo.s32 	%r65, %r33, %r54;
	mov.u32 	%r66, %r10;
$L__BB0_4:
	.pragma "nounroll";
	mul.wide.s32 	%rd10, %r67, 4;
	add.s64 	%rd11, %rd4, %rd10;
	mul.wide.s32 	%rd12, %r66, 4;
	add.s64 	%rd13, %rd5, %rd12;
	mul.wide.s32 	%rd14, %r65, 4;
	add.s64 	%rd15, %rd6, %rd14;
	ld.global.f32 	%f1, [%rd11+-16];
	ld.global.f32 	%f2, [%rd13+-16];
	mul.f32 	%f3, %f1, %f2;
	st.global.f32 	[%rd15+-16], %f3;
	ld.global.f32 	%f4, [%rd11+-12];
	ld.global.f32 	%f5, [%rd13+-12];
	mul.f32 	%f6, %f4, %f5;
	st.global.f32 	[%rd15+-12], %f6;
	ld.global.f32 	%f7, [%rd11+-8];
	ld.global.f32 	%f8, [%rd13+-8];
	mul.f32 	%f9, %f7, %f8;
	st.global.f32 	[%rd15+-8], %f9;
	ld.global.f32 	%f10, [%rd11+-4];
	ld.global.f32 	%f11, [%rd13+-4];
	mul.f32 	%f12, %f10, %f11;
	st.global.f32 	[%rd15+-4], %f12;
	ld.global.f32 	%f13, [%rd11];
	ld.global.f32 	%f14, [%rd13];
	mul.f32 	%f15, %f13, %f14;
	st.global.f32 	[%rd15], %f15;
	ld.global.f32 	%f16, [%rd11+4];
	ld.global.f32 	%f17, [%rd13+4];
	mul.f32 	%f18, %f16, %f17;
	st.global.f32 	[%rd15+4], %f18;
	ld.global.f32 	%f19, [%rd11+8];
	ld.global.f32 	%f20, [%rd13+8];
	mul.f32 	%f21, %f19, %f20;
	st.global.f32 	[%rd15+8], %f21;
	ld.global.f32 	%f22, [%rd11+12];
	ld.global.f32 	%f23, [%rd13+12];
	mul.f32 	%f24, %f22, %f23;
	st.global.f32 	[%rd15+12], %f24;
	add.s32 	%r68, %r68, 8;
	add.s32 	%r67, %r67, 8;
	add.s32 	%r66, %r66, 8;
	add.s32 	%r65, %r65, 8;
	setp.ne.s32 	%p8, %r68, 0;
	@%p8 bra 	$L__BB0_4;
$L__BB0_5:
	setp.eq.s32 	%p9, %r11, 0;
	@%p9 bra 	$L__BB0_13;
	and.b32  	%r25, %r33, 3;
	setp.lt.u32 	%p10, %r11, 4;
	@%p10 bra 	$L__BB0_8;
	add.s32 	%r55, %r7, %r70;
	mul.wide.s32 	%rd16, %r55, 4;
	add.s64 	%rd17, %rd3, %rd16;
	ld.global.f32 	%f25, [%rd17];
	add.s32 	%r56, %r10, %r70;
	mul.wide.s32 	%rd18, %r56, 4;
	add.s64 	%rd19, %rd2, %rd18;
	ld.global.f32 	%f26, [%rd19];
	mul.f32 	%f27, %f25, %f26;
	add.s32 	%r57, %r56, %r9;
	mul.wide.s32 	%rd20, %r57, 4;
	add.s64 	%rd21, %rd1, %rd20;
	st.global.f32 	[%rd21], %f27;
	ld.global.f32 	%f28, [%rd17+4];
	ld.global.f32 	%f29, [%rd19+4];
	mul.f32 	%f30, %f28, %f29;
	st.global.f32 	[%rd21+4], %f30;
	ld.global.f32 	%f31, [%rd17+8];
	ld.global.f32 	%f32, [%rd19+8];
	mul.f32 	%f33, %f31, %f32;
	st.global.f32 	[%rd21+8], %f33;
	ld.global.f32 	%f34, [%rd17+12];
	ld.global.f32 	%f35, [%rd19+12];
	mul.f32 	%f36, %f34, %f35;
	st.global.f32 	[%rd21+12], %f36;
	add.s32 	%r70, %r70, 4;
$L__BB0_8:
	setp.eq.s32 	%p11, %r25, 0;
	@%p11 bra 	$L__BB0_13;
	setp.eq.s32 	%p12, %r25, 1;
	@%p12 bra 	$L__BB0_11;
	add.s32 	%r58, %r7, %r70;
	mul.wide.s32 	%rd22, %r58, 4;
	add.s64 	%rd23, %rd3, %rd22;
	ld.global.f32 	%f37, [%rd23];
	add.s32 	%r59, %r10, %r70;
	mul.wide.s32 	%rd24, %r59, 4;
	add.s64 	%rd25, %rd2, %rd24;
	ld.global.f32 	%f38, [%rd25];
	mul.f32 	%f39, %f37, %f38;
	add.s32 	%r60, %r59, %r9;
	mul.wide.s32 	%rd26, %r60, 4;
	add.s64 	%rd27, %rd1, %rd26;
	st.global.f32 	[%rd27], %f39;
	ld.global.f32 	%f40, [%rd23+4];
	ld.global.f32 	%f41, [%rd25+4];
	mul.f32 	%f42, %f40, %f41;
	st.global.f32 	[%rd27+4], %f42;
	add.s32 	%r70, %r70, 2;
$L__BB0_11:
	and.b32  	%r61, %r33, 1;
	setp.eq.b32 	%p13, %r61, 1;
	not.pred 	%p14, %p13;
	@%p14 bra 	$L__BB0_13;
	add.s32 	%r62, %r7, %r70;
	mul.wide.s32 	%rd28, %r62, 4;
	add.s64 	%rd29, %rd3, %rd28;
	ld.global.f32 	%f43, [%rd29];
	add.s32 	%r63, %r10, %r70;
	mul.wide.s32 	%rd30, %r63, 4;
	add.s64 	%rd31, %rd2, %rd30;
	ld.global.f32 	%f44, [%rd31];
	mul.f32 	%f45, %f43, %f44;
	add.s32 	%r64, %r63, %r9;
	mul.wide.s32 	%rd32, %r64, 4;
	add.s64 	%rd33, %rd1, %rd32;
	st.global.f32 	[%rd33], %f45;
$L__BB0_13:
	ret;

}
	// .globl	_Z22elementwise_sum_kernelPKfS0_Pfiiii
.visible .entry _Z22elementwise_sum_kernelPKfS0_Pfiiii(
	.param .u64 .ptr .align 1 _Z22elementwise_sum_kernelPKfS0_Pfiiii_param_0,
	.param .u64 .ptr .align 1 _Z22elementwise_sum_kernelPKfS0_Pfiiii_param_1,
	.param .u64 .ptr .align 1 _Z22elementwise_sum_kernelPKfS0_Pfiiii_param_2,
	.param .u32 _Z22elementwise_sum_kernelPKfS0_Pfiiii_param_3,
	.param .u32 _Z22elementwise_sum_kernelPKfS0_Pfiiii_param_4,
	.param .u32 _Z22elementwise_sum_kernelPKfS0_Pfiiii_param_5,
	.param .u32 _Z22elementwise_sum_kernelPKfS0_Pfiiii_param_6
)
{
	.reg .pred 	%p<15>;
	.reg .b32 	%r<53>;
	.reg .b32 	%f<88>;
	.reg .b64 	%rd<26>;

	ld.param.u64 	%rd7, [_Z22elementwise_sum_kernelPKfS0_Pfiiii_param_0];
	ld.param.u64 	%rd8, [_Z22elementwise_sum_kernelPKfS0_Pfiiii_param_1];
	ld.param.u64 	%rd9, [_Z22elementwise_sum_kernelPKfS0_Pfiiii_param_2];
	ld.param.u32 	%r29, [_Z22elementwise_sum_kernelPKfS0_Pfiiii_param_3];
	ld.param.u32 	%r30, [_Z22elementwise_sum_kernelPKfS0_Pfiiii_param_4];
	ld.param.u32 	%r27, [_Z22elementwise_sum_kernelPKfS0_Pfiiii_param_5];
	ld.param.u32 	%r28, [_Z22elementwise_sum_kernelPKfS0_Pfiiii_param_6];
	cvta.to.global.u64 	%rd1, %rd9;
	cvta.to.global.u64 	%rd2, %rd8;
	cvta.to.global.u64 	%rd3, %rd7;
	mov.u32 	%r31, %ctaid.z;
	mov.u32 	%r32, %ntid.z;
	mov.u32 	%r33, %tid.z;
	mad.lo.s32 	%r1, %r31, %r32, %r33;
	mov.u32 	%r34, %ctaid.y;
	mov.u32 	%r35, %ntid.y;
	mov.u32 	%r36, %tid.y;
	mad.lo.s32 	%r37, %r34, %r35, %r36;
	mov.u32 	%r38, %ctaid.x;
	mov.u32 	%r39, %ntid.x;
	mov.u32 	%r40, %tid.x;
	mad.lo.s32 	%r3, %r38, %r39, %r40;
	setp.ge.s32 	%p1, %r1, %r29;
	setp.ge.s32 	%p2, %r37, %r30;
	or.pred  	%p3, %p1, %p2;
	setp.ge.s32 	%p4, %r3, %r27;
	or.pred  	%p5, %p3, %p4;
	@%p5 bra 	$L__BB1_14;
	mul.lo.s32 	%r4, %r30, %r1;
	setp.lt.s32 	%p6, %r28, 1;
	@%p6 bra 	$L__BB1_14;
	add.s32 	%r42, %r4, %r37;
	mad.lo.s32 	%r43, %r42, %r27, %r3;
	mul.lo.s32 	%r5, %r43, %r28;
	and.b32  	%r6, %r28, 15;
	setp.lt.u32 	%p7, %r28, 16;
	mov.b32 	%r49, 0;
	@%p7 bra 	$L__BB1_5;
	and.b32  	%r49, %r28, 2147483632;
	neg.s32 	%r47, %r49;
	add.s64 	%rd4, %rd3, 32;
	add.s64 	%rd5, %rd2, 32;
	add.s64 	%rd6, %rd1, 32;
	mov.u32 	%r46, %r5;
$L__BB1_4:
	.pragma "nounroll";
	mul.wide.s32 	%rd10, %r46, 4;
	add.s64 	%rd11, %rd4, %rd10;
	add.s64 	%rd12, %rd5, %rd10;
	add.s64 	%rd13, %rd6, %rd10;
	ld.global.f32 	%f1, [%rd11+-32];
	ld.global.f32 	%f2, [%rd12+-32];
	add.f32 	%f3, %f1, %f2;
	st.global.f32 	[%rd13+-32], %f3;
	ld.global.f32 	%f4, [%rd11+-28];
	ld.global.f32 	%f5, [%rd12+-28];
	add.f32 	%f6, %f4, %f5;
	st.global.f32 	[%rd13+-28], %f6;
	ld.global.f32 	%f7, [%rd11+-24];
	ld.global.f32 	%f8, [%rd12+-24];
	add.f32 	%f9, %f7, %f8;
	st.global.f32 	[%rd13+-24], %f9;
	ld.global.f32 	%f10, [%rd11+-20];
	ld.global.f32 	%f11, [%rd12+-20];
	add.f32 	%f12, %f10, %f11;
	st.global.f32 	[%rd13+-20], %f12;
	ld.global.f32 	%f13, [%rd11+-16];
	ld.global.f32 	%f14, [%rd12+-16];
	add.f32 	%f15, %f13, %f14;
	st.global.f32 	[%rd13+-16], %f15;
	ld.global.f32 	%f16, [%rd11+-12];
	ld.global.f32 	%f17, [%rd12+-12];
	add.f32 	%f18, %f16, %f17;
	st.global.f32 	[%rd13+-12], %f18;
	ld.global.f32 	%f19, [%rd11+-8];
	ld.global.f32 	%f20, [%rd12+-8];
	add.f32 	%f21, %f19, %f20;
	st.global.f32 	[%rd13+-8], %f21;
	ld.global.f32 	%f22, [%rd11+-4];
	ld.global.f32 	%f23, [%rd12+-4];
	add.f32 	%f24, %f22, %f23;
	st.global.f32 	[%rd13+-4], %f24;
	ld.global.f32 	%f25, [%rd11];
	ld.global.f32 	%f26, [%rd12];
	add.f32 	%f27, %f25, %f26;
	st.global.f32 	[%rd13], %f27;
	ld.global.f32 	%f28, [%rd11+4];
	ld.global.f32 	%f29, [%rd12+4];
	add.f32 	%f30, %f28, %f29;
	st.global.f32 	[%rd13+4], %f30;
	ld.global.f32 	%f31, [%rd11+8];
	ld.global.f32 	%f32, [%rd12+8];
	add.f32 	%f33, %f31, %f32;
	st.global.f32 	[%rd13+8], %f33;
	ld.global.f32 	%f34, [%rd11+12];
	ld.global.f32 	%f35, [%rd12+12];
	add.f32 	%f36, %f34, %f35;
	st.global.f32 	[%rd13+12], %f36;
	ld.global.f32 	%f37, [%rd11+16];
	ld.global.f32 	%f38, [%rd12+16];
	add.f32 	%f39, %f37, %f38;
	st.global.f32 	[%rd13+16], %f39;
	ld.global.f32 	%f40, [%rd11+20];
	ld.global.f32 	%f41, [%rd12+20];
	add.f32 	%f42, %f40, %f41;
	st.global.f32 	[%rd13+20], %f42;
	ld.global.f32 	%f43, [%rd11+24];
	ld.global.f32 	%f44, [%rd12+24];
	add.f32 	%f45, %f43, %f44;
	st.global.f32 	[%rd13+24], %f45;
	ld.global.f32 	%f46, [%rd11+28];
	ld.global.f32 	%f47, [%rd12+28];
	add.f32 	%f48, %f46, %f47;
	st.global.f32 	[%rd13+28], %f48;
	add.s32 	%r47, %r47, 16;
	add.s32 	%r46, %r46, 16;
	setp.ne.s32 	%p8, %r47, 0;
	@%p8 bra 	$L__BB1_4;
$L__BB1_5:
	setp.eq.s32 	%p9, %r6, 0;
	@%p9 bra 	$L__BB1_14;
	and.b32  	%r14, %r28, 7;
	setp.lt.u32 	%p10, %r6, 8;
	@%p10 bra 	$L__BB1_8;
	add.s32 	%r44, %r5, %r49;
	mul.wide.s32 	%rd14, %r44, 4;
	add.s64 	%rd15, %rd3, %rd14;
	ld.global.f32 	%f49, [%rd15];
	add.s64 	%rd16, %rd2, %rd14;
	ld.global.f32 	%f50, [%rd16];
	add.f32 	%f51, %f49, %f50;
	add.s64 	%rd17, %rd1, %rd14;
	st.global.f32 	[%rd17], %f51;
	ld.global.f32 	%f52, [%rd15+4];
	ld.global.f32 	%f53, [%rd16+4];
	add.f32 	%f54, %f52, %f53;
	st.global.f32 	[%rd17+4], %f54;
	ld.global.f32 	%f55, [%rd15+8];
	ld.global.f32 	%f56, [%rd16+8];
	add.f32 	%f57, %f55, %f56;
	st.global.f32 	[%rd17+8], %f57;
	ld.global.f32 	%f58, [%rd15+12];
	ld.global.f32 	%f59, [%rd16+12];
	add.f32 	%f60, %f58, %f59;
	st.global.f32 	[%rd17+12], %f60;
	ld.global.f32 	%f61, [%rd15+16];
	ld.global.f32 	%f62, [%rd16+16];
	add.f32 	%f63, %f61, %f62;
	st.global.f32 	[%rd17+16], %f63;
	ld.global.f32 	%f64, [%rd15+20];
	ld.global.f32 	%f65, [%rd16+20];
	add.f32 	%f66, %f64, %f65;
	st.global.f32 	[%rd17+20], %f66;
	ld.global.f32 	%f67, [%rd15+24];
	ld.global.f32 	%f68, [%rd16+24];
	add.f32 	%f69, %f67, %f68;
	st.global.f32 	[%rd17+24], %f69;
	ld.global.f32 	%f70, [%rd15+28];
	ld.global.f32 	%f71, [%rd16+28];
	add.f32 	%f72, %f70, %f71;
	st.global.f32 	[%rd17+28], %f72;
	add.s32 	%r49, %r49, 8;
$L__BB1_8:
	setp.eq.s32 	%p11, %r14, 0;
	@%p11 bra 	$L__BB1_14;
	and.b32  	%r17, %r28, 3;
	setp.lt.u32 	%p12, %r14, 4;
	@%p12 bra 	$L__BB1_11;
	add.s32 	%r45, %r5, %r49;
	mul.wide.s32 	%rd18, %r45, 4;
	add.s64 	%rd19, %rd3, %rd18;
	ld.global.f32 	%f73, [%rd19];
	add.s64 	%rd20, %rd2, %rd18;
	ld.global.f32 	%f74, [%rd20];
	add.f32 	%f75, %f73, %f74;
	add.s64 	%rd21, %rd1, %rd18;
	st.global.f32 	[%rd21], %f75;
	ld.global.f32 	%f76, [%rd19+4];
	ld.global.f32 	%f77, [%rd20+4];
	add.f32 	%f78, %f76, %f77;
	st.global.f32 	[%rd21+4], %f78;
	ld.global.f32 	%f79, [%rd19+8];
	ld.global.f32 	%f80, [%rd20+8];
	add.f32 	%f81, %f79, %f80;
	st.global.f32 	[%rd21+8], %f81;
	ld.global.f32 	%f82, [%rd19+12];
	ld.global.f32 	%f83, [%rd20+12];
	add.f32 	%f84, %f82, %f83;
	st.global.f32 	[%rd21+12], %f84;
	add.s32 	%r49, %r49, 4;
$L__BB1_11:
	setp.eq.s32 	%p13, %r17, 0;
	@%p13 bra 	$L__BB1_14;
	add.s32 	%r52, %r49, %r5;
	neg.s32 	%r51, %r17;
$L__BB1_13:
	.pragma "nounroll";
	mul.wide.s32 	%rd22, %r52, 4;
	add.s64 	%rd23, %rd1, %rd22;
	add.s64 	%rd24, %rd2, %rd22;
	add.s64 	%rd25, %rd3, %rd22;
	ld.global.f32 	%f85, [%rd25];
	ld.global.f32 	%f86, [%rd24];
	add.f32 	%f87, %f85, %f86;
	st.global.f32 	[%rd23], %f87;
	add.s32 	%r52, %r52, 1;
	add.s32 	%r51, %r51, 1;
	setp.ne.s32 	%p14, %r51, 0;
	@%p14 bra 	$L__BB1_13;
$L__BB1_14:
	ret;

}
	// .globl	_Z10abs_kernelPfi
.visible .entry _Z10abs_kernelPfi(
	.param .u64 .ptr .align 1 _Z10abs_kernelPfi_param_0,
	.param .u32 _Z10abs_kernelPfi_param_1
)
{
	.reg .pred 	%p<2>;
	.reg .b32 	%r<6>;
	.reg .b32 	%f<3>;
	.reg .b64 	%rd<5>;

	ld.param.u64 	%rd1, [_Z10abs_kernelPfi_param_0];
	ld.param.u32 	%r2, [_Z10abs_kernelPfi_param_1];
	mov.u32 	%r3, %ctaid.x;
	mov.u32 	%r4, %ntid.x;
	mov.u32 	%r5, %tid.x;
	mad.lo.s32 	%r1, %r3, %r4, %r5;
	setp.ge.s32 	%p1, %r1, %r2;
	@%p1 bra 	$L__BB2_2;
	cvta.to.global.u64 	%rd2, %rd1;
	mul.wide.s32 	%rd3, %r1, 4;
	add.s64 	%rd4, %rd2, %rd3;
	ld.global.f32 	%f1, [%rd4];
	abs.f32 	%f2, %f1;
	st.global.f32 	[%rd4], %f2;
$L__BB2_2:
	ret;

}


// ===== COMPILED SASS (sm_100) =====

	.target	sm_100

	.elftype	@"ET_EXEC"


//--------------------- .note.nv.tkinfo           --------------------------
	.section	.note.nv.tkinfo,"",@"SHT_NOTE"
	.sectionflags	@"SHF_NOTE_NV_TKINFO"
	.tkinfo
        /*0018*/ 	.word	0x00000002
        /*0030*/ 	.string	""
        /*0030*/ 	.string	"ptxas"
        /*0030*/ 	.string	"Cuda compilation tools, release 13.0, V13.0.88"
        /*0030*/ 	.string	"Build cuda_13.0.r13.0/compiler.36424714_0"
        /*0030*/ 	.string	"-arch sm_100 -m 64 "



//--------------------- .note.nv.cuinfo           --------------------------
	.section	.note.nv.cuinfo,"",@"SHT_NOTE"
	.sectionflags	@"SHF_NOTE_NV_CUINFO"
        /*0018*/ 	.short	0x0002
        /*001a*/ 	.short	0x0064
        /*001c*/ 	.short	0x0082
	.zero		2


//--------------------- .nv.info                  --------------------------
	.section	.nv.info,"",@"SHT_CUDA_INFO"
	.align	4


	//----- nvinfo : EIATTR_REGCOUNT
	.align		4
        /*0000*/ 	.byte	0x04, 0x2f
        /*0002*/ 	.short	(.L_1 - .L_0)
	.align		4
.L_0:
        /*0004*/ 	.word	index@(_Z17fft_conv2d_kernelPKfS0_Pfiiiii)
        /*0008*/ 	.word	0x00000020


	//----- nvinfo : EIATTR_FRAME_SIZE
	.align		4
.L_1:
        /*000c*/ 	.byte	0x04, 0x11
        /*000e*/ 	.short	(.L_3 - .L_2)
	.align		4
.L_2:
        /*0010*/ 	.word	index@(_Z17fft_conv2d_kernelPKfS0_Pfiiiii)
        /*0014*/ 	.word	0x00000000


	//----- nvinfo : EIATTR_REGCOUNT
	.align		4
.L_3:
        /*0018*/ 	.byte	0x04, 0x2f
        /*001a*/ 	.short	(.L_5 - .L_4)
	.align		4
.L_4:
        /*001c*/ 	.word	index@(_Z22elementwise_sum_kernelPKfS0_Pfiiii)
        /*0020*/ 	.word	0x00000016


	//----- nvinfo : EIATTR_FRAME_SIZE
	.align		4
.L_5:
        /*0024*/ 	.byte	0x04, 0x11
        /*0026*/ 	.short	(.L_7 - .L_6)
	.align		4
.L_6:
        /*0028*/ 	.word	index@(_Z22elementwise_sum_kernelPKfS0_Pfiiii)
        /*002c*/ 	.word	0x00000000


	//----- nvinfo : EIATTR_REGCOUNT
	.align		4
.L_7:
        /*0030*/ 	.byte	0x04, 0x2f
        /*0032*/ 	.short	(.L_9 - .L_8)
	.align		4
.L_8:
        /*0034*/ 	.word	index@(_Z10abs_kernelPfi)
        /*0038*/ 	.word	0x00000008


	//----- nvinfo : EIATTR_FRAME_SIZE
	.align		4
.L_9:
        /*003c*/ 	.byte	0x04, 0x11
        /*003e*/ 	.short	(.L_11 - .L_10)
	.align		4
.L_10:
        /*0040*/ 	.word	index@(_Z10abs_kernelPfi)
        /*0044*/ 	.word	0x00000000


	//----- nvinfo : EIATTR_MIN_STACK_SIZE
	.align		4
.L_11:
        /*0048*/ 	.byte	0x04, 0x12
        /*004a*/ 	.short	(.L_13 - .L_12)
	.align		4
.L_12:
        /*004c*/ 	.word	index@(_Z10abs_kernelPfi)
        /*0050*/ 	.word	0x00000000


	//----- nvinfo : EIATTR_MIN_STACK_SIZE
	.align		4
.L_13:
        /*0054*/ 	.byte	0x04, 0x12
        /*0056*/ 	.short	(.L_15 - .L_14)
	.align		4
.L_14:
        /*0058*/ 	.word	index@(_Z22elementwise_sum_kernelPKfS0_Pfiiii)
        /*005c*/ 	.word	0x00000000


	//----- nvinfo : EIATTR_MIN_STACK_SIZE
	.align		4
.L_15:
        /*0060*/ 	.byte	0x04, 0x12
        /*0062*/ 	.short	(.L_17 - .L_16)
	.align		4
.L_16:
        /*0064*/ 	.word	index@(_Z17fft_conv2d_kernelPKfS0_Pfiiiii)
        /*0068*/ 	.word	0x00000000
.L_17:


//--------------------- .nv.compat                --------------------------
	.section	.nv.compat,"",@"SHT_CUDA_COMPAT_INFO"
	.align	4
        /*0000*/ 	.byte	0x02, 0x09, 0x00, 0x00, 0x02, 0x02, 0x01, 0x00, 0x02, 0x05, 0x05, 0x00, 0x03, 0x07, 0x01, 0x01
        /*0010*/ 	.byte	0x02, 0x03, 0x00, 0x00, 0x02, 0x06, 0x01, 0x00, 0x04, 0x0b, 0x08, 0x00, 0x09, 0x00, 0x00, 0x00
        /*0020*/ 	.byte	0x00, 0x00, 0x00, 0x00


//--------------------- .nv.info._Z10abs_kernelPfi --------------------------
	.section	.nv.info._Z10abs_kernelPfi,"",@"SHT_CUDA_INFO"
	.sectionflags	@""
	.align	4


	//----- nvinfo : EIATTR_CUDA_API_VERSION
	.align		4
        /*0000*/ 	.byte	0x04, 0x37
        /*0002*/ 	.short	(.L_19 - .L_18)
.L_18:
        /*0004*/ 	.word	0x00000082


	//----- nvinfo : EIATTR_KPARAM_INFO
	.align		4
.L_19:
        /*0008*/ 	.byte	0x04, 0x17
        /*000a*/ 	.short	(.L_21 - .L_20)
.L_20:
        /*000c*/ 	.word	0x00000000
        /*0010*/ 	.short	0x0001
        /*0012*/ 	.short	0x0008
        /*0014*/ 	.byte	0x00, 0xf0, 0x11, 0x00


	//----- nvinfo : EIATTR_KPARAM_INFO
	.align		4
.L_21:
        /*0018*/ 	.byte	0x04, 0x17
        /*001a*/ 	.short	(.L_23 - .L_22)
.L_22:
        /*001c*/ 	.word	0x00000000
        /*0020*/ 	.short	0x0000
        /*0022*/ 	.short	0x0000
        /*0024*/ 	.byte	0x00, 0xf5, 0x21, 0x00


	//----- nvinfo : EIATTR_SPARSE_MMA_MASK
	.align		4
.L_23:
        /*0028*/ 	.byte	0x03, 0x50
        /*002a*/ 	.short	0x0000


	//----- nvinfo : EIATTR_MAXREG_COUNT
	.align		4
        /*002c*/ 	.byte	0x03, 0x1b
        /*002e*/ 	.short	0x00ff


	//----- nvinfo : EIATTR_MERCURY_ISA_VERSION
	.align		4
        /*0030*/ 	.byte	0x03, 0x5f
        /*0032*/ 	.short	0x0101


	//----- nvinfo : EIATTR_VRC_CTA_INIT_COUNT
	.align		4
        /*0034*/ 	.byte	0x02, 0x4a
	.zero		1
	.zero		1


	//----- nvinfo : EIATTR_EXIT_INSTR_OFFSETS
	.align		4
        /*0038*/ 	.byte	0x04, 0x1c
        /*003a*/ 	.short	(.L_25 - .L_24)


	//   ....[0]....
.L_24:
        /*003c*/ 	.word	0x00000070


	//   ....[1]....
        /*0040*/ 	.word	0x000000e0


	//----- nvinfo : EIATTR_CBANK_PARAM_SIZE
	.align		4
.L_25:
        /*0044*/ 	.byte	0x03, 0x19
        /*0046*/ 	.short	0x000c


	//----- nvinfo : EIATTR_PARAM_CBANK
	.align		4
        /*0048*/ 	.byte	0x04, 0x0a
        /*004a*/ 	.short	(.L_27 - .L_26)
	.align		4
.L_26:
        /*004c*/ 	.word	index@(.nv.constant0._Z10abs_kernelPfi)
        /*0050*/ 	.short	0x0380
        /*0052*/ 	.short	0x000c


	//----- nvinfo : EIATTR_SW_WAR
	.align		4
.L_27:
        /*0054*/ 	.byte	0x04, 0x36
        /*0056*/ 	.short	(.L_29 - .L_28)
.L_28:
        /*0058*/ 	.word	0x00000008
.L_29:


//--------------------- .nv.info._Z22elementwise_sum_kernelPKfS0_Pfiiii --------------------------
	.section	.nv.info._Z22elementwise_sum_kernelPKfS0_Pfiiii,"",@"SHT_CUDA_INFO"
	.sectionflags	@""
	.align	4


	//----- nvinfo : EIATTR_CUDA_API_VERSION
	.align		4
        /*0000*/ 	.byte	0x04, 0x37
        /*0002*/ 	.short	(.L_31 - .L_30)
.L_30:
        /*0004*/ 	.word	0x00000082


	//----- nvinfo : EIATTR_KPARAM_INFO
	.align		4
.L_31:
        /*0008*/ 	.byte	0x04, 0x17
        /*000a*/ 	.short	(.L_33 - .L_32)
.L_32:
        /*000c*/ 	.word	0x00000000
        /*0010*/ 	.short	0x0006
        /*0012*/ 	.short	0x0024
        /*0014*/ 	.byte	0x00, 0xf0, 0x11, 0x00


	//----- nvinfo : EIATTR_KPARAM_INFO
	.align		4
.L_33:
        /*0018*/ 	.byte	0x04, 0x17
        /*001a*/ 	.short	(.L_35 - .L_34)
.L_34:
        /*001c*/ 	.word	0x00000000
        /*0020*/ 	.short	0x0005
        /*0022*/ 	.short	0x0020
        /*0024*/ 	.byte	0x00, 0xf0, 0x11, 0x00


	//----- nvinfo : EIATTR_KPARAM_INFO
	.align		4
.L_35:
        /*0028*/ 	.byte	0x04, 0x17
        /*002a*/ 	.short	(.L_37 - .L_36)
.L_36:
        /*002c*/ 	.word	0x00000000
        /*0030*/ 	.short	0x0004
        /*0032*/ 	.short	0x001c
        /*0034*/ 	.byte	0x00, 0xf0, 0x11, 0x00


	//----- nvinfo : EIATTR_KPARAM_INFO
	.align		4
.L_37:
        /*0038*/ 	.byte	0x04, 0x17
        /*003a*/ 	.short	(.L_39 - .L_38)
.L_38:
        /*003c*/ 	.word	0x00000000
        /*0040*/ 	.short	0x0003
        /*0042*/ 	.short	0x0018
        /*0044*/ 	.byte	0x00, 0xf0, 0x11, 0x00


	//----- nvinfo : EIATTR_KPARAM_INFO
	.align		4
.L_39:
        /*0048*/ 	.byte	0x04, 0x17
        /*004a*/ 	.short	(.L_41 - .L_40)
.L_40:
        /*004c*/ 	.word	0x00000000
        /*0050*/ 	.short	0x0002
        /*0052*/ 	.short	0x0010
        /*0054*/ 	.byte	0x00, 0xf5, 0x21, 0x00


	//----- nvinfo : EIATTR_KPARAM_INFO
	.align		4
.L_41:
        /*0058*/ 	.byte	0x04, 0x17
        /*005a*/ 	.short	(.L_43 - .L_42)
.L_42:
        /*005c*/ 	.word	0x00000000
        /*0060*/ 	.short	0x0001
        /*0062*/ 	.short	0x0008
        /*0064*/ 	.byte	0x00, 0xf5, 0x21, 0x00


	//----- nvinfo : EIATTR_KPARAM_INFO
	.align		4
.L_43:
        /*0068*/ 	.byte	0x04, 0x17
        /*006a*/ 	.short	(.L_45 - .L_44)
.L_44:
        /*006c*/ 	.word	0x00000000
        /*0070*/ 	.short	0x0000
        /*0072*/ 	.short	0x0000
        /*0074*/ 	.byte	0x00, 0xf5, 0x21, 0x00


	//----- nvinfo : EIATTR_SPARSE_MMA_MASK
	.align		4
.L_45:
        /*0078*/ 	.byte	0x03, 0x50
        /*007a*/ 	.short	0x0000


	//----- nvinfo : EIATTR_MAXREG_COUNT
	.align		4
        /*007c*/ 	.byte	0x03, 0x1b
        /*007e*/ 	.short	0x00ff


	//----- nvinfo : EIATTR_MERCURY_ISA_VERSION
	.align		4
        /*0080*/ 	.byte	0x03, 0x5f
        /*0082*/ 	.short	0x0101


	//----- nvinfo : EIATTR_VRC_CTA_INIT_COUNT
	.align		4
        /*0084*/ 	.byte	0x02, 0x4a
	.zero		1
	.zero		1


	//----- nvinfo : EIATTR_EXIT_INSTR_OFFSETS
	.align		4
        /*0088*/ 	.byte	0x04, 0x1c
        /*008a*/ 	.short	(.L_47 - .L_46)


	//   ....[0]....
.L_46:
        /*008c*/ 	.word	0x00000120


	//   ....[1]....
        /*0090*/ 	.word	0x00000150


	//   ....[2]....
        /*0094*/ 	.word	0x00000770


	//   ....[3]....
        /*0098*/ 	.word	0x00000a40


	//   ....[4]....
        /*009c*/ 	.word	0x00000c10


	//   ....[5]....
        /*00a0*/ 	.word	0x00000d20


	//----- nvinfo : EIATTR_CBANK_PARAM_SIZE
	.align		4
.L_47:
        /*00a4*/ 	.byte	0x03, 0x19
        /*00a6*/ 	.short	0x0028


	//----- nvinfo : EIATTR_PARAM_CBANK
	.align		4
        /*00a8*/ 	.byte	0x04, 0x0a
        /*00aa*/ 	.short	(.L_49 - .L_48)
	.align		4
.L_48:
        /*00ac*/ 	.word	index@(.nv.constant0._Z22elementwise_sum_kernelPKfS0_Pfiiii)
        /*00b0*/ 	.short	0x0380
        /*00b2*/ 	.short	0x0028


	//----- nvinfo : EIATTR_SW_WAR
	.align		4
.L_49:
        /*00b4*/ 	.byte	0x04, 0x36
        /*00b6*/ 	.short	(.L_51 - .L_50)
.L_50:
        /*00b8*/ 	.word	0x00000008
.L_51:


//--------------------- .nv.info._Z17fft_conv2d_kernelPKfS0_Pfiiiii --------------------------
	.section	.nv.info._Z17fft_conv2d_kernelPKfS0_Pfiiiii,"",@"SHT_CUDA_INFO"
	.sectionflags	@""
	.align	4


	//----- nvinfo : EIATTR_CUDA_API_VERSION
	.align		4
        /*0000*/ 	.byte	0x04, 0x37
        /*0002*/ 	.short	(.L_53 - .L_52)
.L_52:
        /*0004*/ 	.word	0x00000082


	//----- nvinfo : EIATTR_KPARAM_INFO
	.align		4
.L_53:
        /*0008*/ 	.byte	0x04, 0x17
        /*000a*/ 	.short	(.L_55 - .L_54)
.L_54:
        /*000c*/ 	.word	0x00000000
        /*0010*/ 	.short	0x0007
        /*0012*/ 	.short	0x0028
        /*0014*/ 	.byte	0x00, 0xf0, 0x11, 0x00


	//----- nvinfo : EIATTR_KPARAM_INFO
	.align		4
.L_55:
        /*0018*/ 	.byte	0x04, 0x17
        /*001a*/ 	.short	(.L_57 - .L_56)
.L_56:
        /*001c*/ 	.word	0x00000000
        /*0020*/ 	.short	0x0006
        /*0022*/ 	.short	0x0024
        /*0024*/ 	.byte	0x00, 0xf0, 0x11, 0x00


	//----- nvinfo : EIATTR_KPARAM_INFO
	.align		4
.L_57:
        /*0028*/ 	.byte	0x04, 0x17
        /*002a*/ 	.short	(.L_59 - .L_58)
.L_58:
        /*002c*/ 	.word	0x00000000
        /*0030*/ 	.short	0x0005
        /*0032*/ 	.short	0x0020
        /*0034*/ 	.byte	0x00, 0xf0, 0x11, 0x00


	//----- nvinfo : EIATTR_KPARAM_INFO
	.align		4
.L_59:
        /*0038*/ 	.byte	0x04, 0x17
        /*003a*/ 	.short	(.L_61 - .L_60)
.L_60:
        /*003c*/ 	.word	0x00000000
        /*0040*/ 	.short	0x0004
        /*0042*/ 	.short	0x001c
        /*0044*/ 	.byte	0x00, 0xf0, 0x11, 0x00


	//----- nvinfo : EIATTR_KPARAM_INFO
	.align		4
.L_61:
        /*0048*/ 	.byte	0x04, 0x17
        /*004a*/ 	.short	(.L_63 - .L_62)
.L_62:
        /*004c*/ 	.word	0x00000000
        /*0050*/ 	.short	0x0003
        /*0052*/ 	.short	0x0018
        /*0054*/ 	.byte	0x00, 0xf0, 0x11, 0x00


	//----- nvinfo : EIATTR_KPARAM_INFO
	.align		4
.L_63:
        /*0058*/ 	.byte	0x04, 0x17
        /*005a*/ 	.short	(.L_65 - .L_64)
.L_64:
        /*005c*/ 	.word	0x00000000
        /*0060*/ 	.short	0x0002
        /*0062*/ 	.short	0x0010
        /*0064*/ 	.byte	0x00, 0xf5, 0x21, 0x00


	//----- nvinfo : EIATTR_KPARAM_INFO
	.align		4
.L_65:
        /*0068*/ 	.byte	0x04, 0x17
        /*006a*/ 	.short	(.L_67 - .L_66)
.L_66:
        /*006c*/ 	.word	0x00000000
        /*0070*/ 	.short	0x0001
        /*0072*/ 	.short	0x0008
        /*0074*/ 	.byte	0x00, 0xf5, 0x21, 0x00


	//----- nvinfo : EIATTR_KPARAM_INFO
	.align		4
.L_67:
        /*0078*/ 	.byte	0x04, 0x17
        /*007a*/ 	.short	(.L_69 - .L_68)
.L_68:
        /*007c*/ 	.word	0x00000000
        /*0080*/ 	.short	0x0000
        /*0082*/ 	.short	0x0000
        /*0084*/ 	.byte	0x00, 0xf5, 0x21, 0x00


	//----- nvinfo : EIATTR_SPARSE_MMA_MASK
	.align		4
.L_69:
        /*0088*/ 	.byte	0x03, 0x50
        /*008a*/ 	.short	0x0000


	//----- nvinfo : EIATTR_MAXREG_COUNT
	.align		4
        /*008c*/ 	.byte	0x03, 0x1b
        /*008e*/ 	.short	0x00ff


	//----- nvinfo : EIATTR_MERCURY_ISA_VERSION
	.align		4
        /*0090*/ 	.byte	0x03, 0x5f
        /*0092*/ 	.short	0x0101


	//----- nvinfo : EIATTR_VRC_CTA_INIT_COUNT
	.align		4
        /*0094*/ 	.byte	0x02, 0x4a
	.zero		1
	.zero		1


	//----- nvinfo : EIATTR_EXIT_INSTR_OFFSETS
	.align		4
        /*0098*/ 	.byte	0x04, 0x1c
        /*009a*/ 	.short	(.L_71 - .L_70)


	//   ....[0]....
.L_70:
        /*009c*/ 	.word	0x00000120


	//   ....[1]....
        /*00a0*/ 	.word	0x00000180


	//   ....[2]....
        /*00a4*/ 	.word	0x00000640


	//   ....[3]....
        /*00a8*/ 	.word	0x00000860


	//   ....[4]....
        /*00ac*/ 	.word	0x000009d0


	//   ....[5]....
        /*00b0*/ 	.word	0x00000ab0


	//----- nvinfo : EIATTR_CBANK_PARAM_SIZE
	.align		4
.L_71:
        /*00b4*/ 	.byte	0x03, 0x19
        /*00b6*/ 	.short	0x002c


	//----- nvinfo : EIATTR_PARAM_CBANK
	.align		4
        /*00b8*/ 	.byte	0x04, 0x0a
        /*00ba*/ 	.short	(.L_73 - .L_72)
	.align		4
.L_72:
        /*00bc*/ 	.word	index@(.nv.constant0._Z17fft_conv2d_kernelPKfS0_Pfiiiii)
        /*00c0*/ 	.short	0x0380
        /*00c2*/ 	.short	0x002c


	//----- nvinfo : EIATTR_SW_WAR
	.align		4
.L_73:
        /*00c4*/ 	.byte	0x04, 0x36
        /*00c6*/ 	.short	(.L_75 - .L_74)
.L_74:
        /*00c8*/ 	.word	0x00000008
.L_75:


//--------------------- .nv.callgraph             --------------------------
	.section	.nv.callgraph,"",@"SHT_CUDA_CALLGRAPH"
	.align	4
	.sectionentsize	8
	.align		4
        /*0000*/ 	.word	0x00000000
	.align		4
        /*0004*/ 	.word	0xffffffff
	.align		4
        /*0008*/ 	.word	0x00000000
	.align		4
        /*000c*/ 	.word	0xfffffffe
	.align		4
        /*0010*/ 	.word	0x00000000
	.align		4
        /*0014*/ 	.word	0xfffffffd
	.align		4
        /*0018*/ 	.word	0x00000000
	.align		4
        /*001c*/ 	.word	0xfffffffc


//--------------------- .text._Z10abs_kernelPfi   --------------------------
	.section	.text._Z10abs_kernelPfi,"ax",@progbits
	.align	128
        .global         _Z10abs_kernelPfi
        .type           _Z10abs_kernelPfi,@function
        .size           _Z10abs_kernelPfi,(.L_x_12 - _Z10abs_kernelPfi)
        .other          _Z10abs_kernelPfi,@"STO_CUDA_ENTRY STV_DEFAULT"
_Z10abs_kernelPfi:
.text._Z10abs_kernelPfi:
[----:B------:R-:W-:Y:S01]  /*0000*/  LDC R1, c[0x0][0x37c] ;  /* 0x0000df00ff017b82 */ /* 0x000fe20000000800 */
[----:B------:R-:W0:Y:S07]  /*0010*/  S2R R0, SR_TID.X ;  /* 0x0000000000007919 */ /* 0x000e2e0000002100 */
[----:B------:R-:W0:Y:S01]  /*0020*/  S2UR UR4, SR_CTAID.X ;  /* 0x00000000000479c3 */ /* 0x000e220000002500 */
[----:B------:R-:W1:Y:S07]  /*0030*/  LDCU UR5, c[0x0][0x388] ;  /* 0x00007100ff0577ac */ /* 0x000e6e0008000800 */
[----:B------:R-:W0:Y:S02]  /*0040*/  LDC R5, c[0x0][0x360] ;  /* 0x0000d800ff057b82 */ /* 0x000e240000000800 */
[----:B0-----:R-:W-:-:S05]  /*0050*/  IMAD R5, R5, UR4, R0 ;  /* 0x0000000405057c24 */ /* 0x001fca000f8e0200 */
[----:B-1----:R-:W-:-:S13]  /*0060*/  ISETP.GE.AND P0, PT, R5, UR5, PT ;  /* 0x0000000505007c0c */ /* 0x002fda000bf06270 */
[----:B------:R-:W-:Y:S05]  /*0070*/  @P0 EXIT ;  /* 0x000000000000094d */ /* 0x000fea0003800000 */
[----:B------:R-:W0:Y:S01]  /*0080*/  LDC.64 R2, c[0x0][0x380] ;  /* 0x0000e000ff027b82 */ /* 0x000e220000000a00 */
[----:B------:R-:W1:Y:S01]  /*0090*/  LDCU.64 UR4, c[0x0][0x358] ;  /* 0x00006b00ff0477ac */ /* 0x000e620008000a00 */
[----:B0-----:R-:W-:-:S05]  /*00a0*/  IMAD.WIDE R2, R5, 0x4, R2 ;  /* 0x0000000405027825 */ /* 0x001fca00078e0202 */
[----:B-1----:R-:W2:Y:S02]  /*00b0*/  LDG.E R0, desc[UR4][R2.64] ;  /* 0x0000000402007981 */ /* 0x002ea4000c1e1900 */
[----:B--2---:R-:W-:-:S05]  /*00c0*/  FADD R5, |R0|, -RZ ;  /* 0x800000ff00057221 */ /* 0x004fca0000000200 */
[----:B------:R-:W-:Y:S01]  /*00d0*/  STG.E desc[UR4][R2.64], R5 ;  /* 0x0000000502007986 */ /* 0x000fe2000c101904 */
[----:B------:R-:W-:Y:S05]  /*00e0*/  EXIT ;  /* 0x000000000000794d */ /* 0x000fea0003800000 */
.L_x_0:
[----:B------:R-:W-:-:S00]  /*00f0*/  BRA `(.L_x_0) ;  /* 0xfffffffc00fc7947 */ /* 0x000fc0000383ffff */
[----:B------:R-:W-:-:S00]  /*0100*/  NOP ;  /* 0x0000000000007918 */ /* 0x000fc00000000000 */
[----:B------:R-:W-:-:S00]  /*0110*/  NOP ;  /* 0x0000000000007918 */ /* 0x000fc00000000000 */
[----:B------:R-:W-:-:S00]  /*0120*/  NOP ;  /* 0x0000000000007918 */ /* 0x000fc00000000000 */
[----:B------:R-:W-:-:S00]  /*0130*/  NOP ;  /* 0x0000000000007918 */ /* 0x000fc00000000000 */
[----:B------:R-:W-:-:S00]  /*0140*/  NOP ;  /* 0x0000000000007918 */ /* 0x000fc00000000000 */
[----:B------:R-:W-:-:S00]  /*0150*/  NOP ;  /* 0x0000000000007918 */ /* 0x000fc00000000000 */
[----:B------:R-:W-:-:S00]  /*0160*/  NOP ;  /* 0x0000000000007918 */ /* 0x000fc00000000000 */
[----:B------:R-:W-:-:S00]  /*0170*/  NOP ;  /* 0x0000000000007918 */ /* 0x000fc00000000000 */
.L_x_12:


//--------------------- .text._Z22elementwise_sum_kernelPKfS0_Pfiiii --------------------------
	.section	.text._Z22elementwise_sum_kernelPKfS0_Pfiiii,"ax",@progbits
	.align	128
        .global         _Z22elementwise_sum_kernelPKfS0_Pfiiii
        .type           _Z22elementwise_sum_kernelPKfS0_Pfiiii,@function
        .size           _Z22elementwise_sum_kernelPKfS0_Pfiiii,(.L_x_13 - _Z22elementwise_sum_kernelPKfS0_Pfiiii)
        .other          _Z22elementwise_sum_kernelPKfS0_Pfiiii,@"STO_CUDA_ENTRY STV_DEFAULT"
_Z22elementwise_sum_kernelPKfS0_Pfiiii:
.text._Z22elementwise_sum_kernelPKfS0_Pfiiii:
[----:B------:R-:W-:Y:S01]  /*0000*/  LDC R1, c[0x0][0x37c] ;  /* 0x0000df00ff017b82 */ /* 0x000fe20000000800 */
[----:B------:R-:W0:Y:S07]  /*0010*/  S2R R2, SR_TID.Y ;  /* 0x0000000000027919 */ /* 0x000e2e0000002200 */
[----:B------:R-:W1:Y:S01]  /*0020*/  LDC R0, c[0x0][0x368] ;  /* 0x0000da00ff007b82 */ /* 0x000e620000000800 */
[----:B------:R-:W2:Y:S01]  /*0030*/  LDCU.64 UR8, c[0x0][0x398] ;  /* 0x00007300ff0877ac */ /* 0x000ea20008000a00 */
[----:B------:R-:W1:Y:S01]  /*0040*/  S2R R5, SR_TID.Z ;  /* 0x0000000000057919 */ /* 0x000e620000002300 */
[----:B------:R-:W3:Y:S01]  /*0050*/  LDCU UR7, c[0x0][0x3a0] ;  /* 0x00007400ff0777ac */ /* 0x000ee20008000800 */
[----:B------:R-:W4:Y:S04]  /*0060*/  S2R R7, SR_TID.X ;  /* 0x0000000000077919 */ /* 0x000f280000002100 */
[----:B------:R-:W0:Y:S08]  /*0070*/  S2UR UR5, SR_CTAID.Y ;  /* 0x00000000000579c3 */ /* 0x000e300000002600 */
[----:B------:R-:W0:Y:S08]  /*0080*/  LDC R3, c[0x0][0x364] ;  /* 0x0000d900ff037b82 */ /* 0x000e300000000800 */
[----:B------:R-:W1:Y:S08]  /*0090*/  S2UR UR4, SR_CTAID.Z ;  /* 0x00000000000479c3 */ /* 0x000e700000002700 */
[----:B------:R-:W4:Y:S08]  /*00a0*/  S2UR UR6, SR_CTAID.X ;  /* 0x00000000000679c3 */ /* 0x000f300000002500 */
[----:B------:R-:W4:Y:S01]  /*00b0*/  LDC R4, c[0x0][0x360] ;  /* 0x0000d800ff047b82 */ /* 0x000f220000000800 */
[----:B0-----:R-:W-:-:S05]  /*00c0*/  IMAD R3, R3, UR5, R2 ;  /* 0x0000000503037c24 */ /* 0x001fca000f8e0202 */
[----:B--2---:R-:W-:Y:S01]  /*00d0*/  ISETP.GE.AND P0, PT, R3, UR9, PT ;  /* 0x0000000903007c0c */ /* 0x004fe2000bf06270 */
[----:B-1----:R-:W-:-:S05]  /*00e0*/  IMAD R0, R0, UR4, R5 ;  /* 0x0000000400007c24 */ /* 0x002fca000f8e0205 */
[----:B------:R-:W-:Y:S01]  /*00f0*/  ISETP.GE.OR P0, PT, R0, UR8, P0 ;  /* 0x0000000800007c0c */ /* 0x000fe20008706670 */
[----:B----4-:R-:W-:-:S05]  /*0100*/  IMAD R4, R4, UR6, R7 ;  /* 0x0000000604047c24 */ /* 0x010fca000f8e0207 */
[----:B---3--:R-:W-:-:S13]  /*0110*/  ISETP.GE.OR P0, PT, R4, UR7, P0 ;  /* 0x0000000704007c0c */ /* 0x008fda0008706670 */
[----:B------:R-:W-:Y:S05]  /*0120*/  @P0 EXIT ;  /* 0x000000000000094d */ /* 0x000fea0003800000 */
[----:B------:R-:W0:Y:S02]  /*0130*/  LDC R2, c[0x0][0x3a4] ;  /* 0x0000e900ff027b82 */ /* 0x000e240000000800 */
[----:B0-----:R-:W-:-:S13]  /*0140*/  ISETP.GE.AND P0, PT, R2, 0x1, PT ;  /* 0x000000010200780c */ /* 0x001fda0003f06270 */
[----:B------:R-:W-:Y:S05]  /*0150*/  @!P0 EXIT ;  /* 0x000000000000894d */ /* 0x000fea0003800000 */
[----:B------:R-:W-:Y:S01]  /*0160*/  ISETP.GE.U32.AND P1, PT, R2, 0x10, PT ;  /* 0x000000100200780c */ /* 0x000fe20003f26070 */
[----:B------:R-:W-:Y:S01]  /*0170*/  IMAD R3, R0, UR9, R3 ;  /* 0x0000000900037c24 */ /* 0x000fe2000f8e0203 */
[----:B------:R-:W-:Y:S01]  /*0180*/  LOP3.LUT R14, R2, 0xf, RZ, 0xc0, !PT ;  /* 0x0000000f020e7812 */ /* 0x000fe200078ec0ff */
[----:B------:R-:W0:Y:S01]  /*0190*/  LDCU.64 UR12, c[0x0][0x358] ;  /* 0x00006b00ff0c77ac */ /* 0x000e220008000a00 */
[----:B------:R-:W-:Y:S02]  /*01a0*/  HFMA2 R0, -RZ, RZ, 0, 0 ;  /* 0x00000000ff007431 */ /* 0x000fe400000001ff */
[----:B------:R-:W-:Y:S01]  /*01b0*/  IMAD R3, R3, UR7, R4 ;  /* 0x0000000703037c24 */ /* 0x000fe2000f8e0204 */
[----:B------:R-:W-:-:S03]  /*01c0*/  ISETP.NE.AND P0, PT, R14, RZ, PT ;  /* 0x000000ff0e00720c */ /* 0x000fc60003f05270 */
[----:B------:R-:W-:-:S03]  /*01d0*/  IMAD R3, R3, R2, RZ ;  /* 0x0000000203037224 */ /* 0x000fc600078e02ff */
[----:B------:R-:W-:Y:S07]  /*01e0*/  @!P1 BRA `(.L_x_1) ;  /* 0x0000000400609947 */ /* 0x000fee0003800000 */
[----:B------:R-:W1:Y:S01]  /*01f0*/  LDCU.128 UR4, c[0x0][0x380] ;  /* 0x00007000ff0477ac */ /* 0x000e620008000c00 */
[----:B------:R-:W-:Y:S02]  /*0200*/  LOP3.LUT R0, R2, 0x7ffffff0, RZ, 0xc0, !PT ;  /* 0x7ffffff002007812 */ /* 0x000fe400078ec0ff */
[----:B------:R-:W-:Y:S01]  /*0210*/  MOV R10, R3 ;  /* 0x00000003000a7202 */ /* 0x000fe20000000f00 */
[----:B------:R-:W2:Y:S01]  /*0220*/  LDCU.64 UR10, c[0x0][0x390] ;  /* 0x00007200ff0a77ac */ /* 0x000ea20008000a00 */
[----:B------:R-:W-:Y:S01]  /*0230*/  IADD3 R11, PT, PT, -R0, RZ, RZ ;  /* 0x000000ff000b7210 */ /* 0x000fe20007ffe1ff */
[----:B-1----:R-:W-:Y:S02]  /*0240*/  UIADD3 UR8, UP0, UPT, UR4, 0x20, URZ ;  /* 0x0000002004087890 */ /* 0x002fe4000ff1e0ff */
[----:B------:R-:W-:Y:S02]  /*0250*/  UIADD3 UR6, UP1, UPT, UR6, 0x20, URZ ;  /* 0x0000002006067890 */ /* 0x000fe4000ff3e0ff */
[----:B--2---:R-:W-:-:S02]  /*0260*/  UIADD3 UR4, UP2, UPT, UR10, 0x20, URZ ;  /* 0x000000200a047890 */ /* 0x004fc4000ff5e0ff */
[----:B------:R-:W-:Y:S02]  /*0270*/  UIADD3.X UR9, UPT, UPT, URZ, UR5, URZ, UP0, !UPT ;  /* 0x00000005ff097290 */ /* 0x000fe400087fe4ff */
[----:B------:R-:W-:Y:S02]  /*0280*/  UIADD3.X UR7, UPT, UPT, URZ, UR7, URZ, UP1, !UPT ;  /* 0x00000007ff077290 */ /* 0x000fe40008ffe4ff */
[----:B------:R-:W-:-:S12]  /*0290*/  UIADD3.X UR5, UPT, UPT, URZ, UR11, URZ, UP2, !UPT ;  /* 0x0000000bff057290 */ /* 0x000fd800097fe4ff */
.L_x_2:
[----:B------:R-:W-:Y:S02]  /*02a0*/  MOV R4, UR8 ;  /* 0x0000000800047c02 */ /* 0x000fe40008000f00 */
[----:B------:R-:W-:Y:S02]  /*02b0*/  MOV R5, UR9 ;  /* 0x0000000900057c02 */ /* 0x000fe40008000f00 */
[----:B------:R-:W-:Y:S02]  /*02c0*/  MOV R6, UR6 ;  /* 0x0000000600067c02 */ /* 0x000fe40008000f00 */
[----:B------:R-:W-:Y:S01]  /*02d0*/  MOV R7, UR7 ;  /* 0x0000000700077c02 */ /* 0x000fe20008000f00 */
[----:B------:R-:W-:-:S04]  /*02e0*/  IMAD.WIDE R4, R10, 0x4, R4 ;  /* 0x000000040a047825 */ /* 0x000fc800078e0204 */
[----:B------:R-:W-:Y:S01]  /*02f0*/  IMAD.WIDE R6, R10, 0x4, R6 ;  /* 0x000000040a067825 */ /* 0x000fe200078e0206 */
[----:B0-----:R-:W2:Y:S04]  /*0300*/  LDG.E R12, desc[UR12][R4.64+-0x20] ;  /* 0xffffe00c040c7981 */ /* 0x001ea8000c1e1900 */
[----:B----4-:R-:W2:Y:S01]  /*0310*/  LDG.E R13, desc[UR12][R6.64+-0x20] ;  /* 0xffffe00c060d7981 */ /* 0x010ea2000c1e1900 */
[----:B------:R-:W-:Y:S02]  /*0320*/  MOV R8, UR4 ;  /* 0x0000000400087c02 */ /* 0x000fe40008000f00 */
[----:B------:R-:W-:-:S03]  /*0330*/  MOV R9, UR5 ;  /* 0x0000000500097c02 */ /* 0x000fc60008000f00 */
[----:B------:R-:W-:-:S04]  /*0340*/  IMAD.WIDE R8, R10, 0x4, R8 ;  /* 0x000000040a087825 */ /* 0x000fc800078e0208 */
[----:B--2---:R-:W-:-:S05]  /*0350*/  FADD R13, R12, R13 ;  /* 0x0000000d0c0d7221 */ /* 0x004fca0000000000 */
[----:B------:R0:W-:Y:S04]  /*0360*/  STG.E desc[UR12][R8.64+-0x20], R13 ;  /* 0xffffe00d08007986 */ /* 0x0001e8000c10190c */
[----:B------:R-:W2:Y:S04]  /*0370*/  LDG.E R12, desc[UR12][R4.64+-0x1c] ;  /* 0xffffe40c040c7981 */ /* 0x000ea8000c1e1900 */
[----:B------:R-:W2:Y:S02]  /*0380*/  LDG.E R15, desc[UR12][R6.64+-0x1c] ;  /* 0xffffe40c060f7981 */ /* 0x000ea4000c1e1900 */
[----:B--2---:R-:W-:-:S05]  /*0390*/  FADD R15, R12, R15 ;  /* 0x0000000f0c0f7221 */ /* 0x004fca0000000000 */
[----:B------:R1:W-:Y:S04]  /*03a0*/  STG.E desc[UR12][R8.64+-0x1c], R15 ;  /* 0xffffe40f08007986 */ /* 0x0003e8000c10190c */
[----:B------:R-:W2:Y:S04]  /*03b0*/  LDG.E R12, desc[UR12][R4.64+-0x18] ;  /* 0xffffe80c040c7981 */ /* 0x000ea8000c1e1900 */
[----:B------:R-:W2:Y:S02]  /*03c0*/  LDG.E R17, desc[UR12][R6.64+-0x18] ;  /* 0xffffe80c06117981 */ /* 0x000ea4000c1e1900 */
[----:B--2---:R-:W-:-:S05]  /*03d0*/  FADD R17, R12, R17 ;  /* 0x000000110c117221 */ /* 0x004fca0000000000 */
[----:B------:R2:W-:Y:S04]  /*03e0*/  STG.E desc[UR12][R8.64+-0x18], R17 ;  /* 0xffffe81108007986 */ /* 0x0005e8000c10190c */
[----:B------:R-:W3:Y:S04]  /*03f0*/  LDG.E R12, desc[UR12][R4.64+-0x14] ;  /* 0xffffec0c040c7981 */ /* 0x000ee8000c1e1900 */
[----:B------:R-:W3:Y:S02]  /*0400*/  LDG.E R19, desc[UR12][R6.64+-0x14] ;  /* 0xffffec0c06137981 */ /* 0x000ee4000c1e1900 */
[----:B---3--:R-:W-:-:S05]  /*0410*/  FADD R19, R12, R19 ;  /* 0x000000130c137221 */ /* 0x008fca0000000000 */
[----:B------:R3:W-:Y:S04]  /*0420*/  STG.E desc[UR12][R8.64+-0x14], R19 ;  /* 0xffffec1308007986 */ /* 0x0007e8000c10190c */
[----:B------:R-:W4:Y:S04]  /*0430*/  LDG.E R12, desc[UR12][R4.64+-0x10] ;  /* 0xfffff00c040c7981 */ /* 0x000f28000c1e1900 */
[----:B0-----:R-:W4:Y:S02]  /*0440*/  LDG.E R13, desc[UR12][R6.64+-0x10] ;  /* 0xfffff00c060d7981 */ /* 0x001f24000c1e1900 */
[----:B----4-:R-:W-:-:S05]  /*0450*/  FADD R13, R12, R13 ;  /* 0x0000000d0c0d7221 */ /* 0x010fca0000000000 */
[----:B------:R0:W-:Y:S04]  /*0460*/  STG.E desc[UR12][R8.64+-0x10], R13 ;  /* 0xfffff00d08007986 */ /* 0x0001e8000c10190c */
[----:B------:R-:W4:Y:S04]  /*0470*/  LDG.E R12, desc[UR12][R4.64+-0xc] ;  /* 0xfffff40c040c7981 */ /* 0x000f28000c1e1900 */
[----:B-1----:R-:W4:Y:S02]  /*0480*/  LDG.E R15, desc[UR12][R6.64+-0xc] ;  /* 0xfffff40c060f7981 */ /* 0x002f24000c1e1900 */
[----:B----4-:R-:W-:-:S05]  /*0490*/  FADD R15, R12, R15 ;  /* 0x0000000f0c0f7221 */ /* 0x010fca0000000000 */
[----:B------:R1:W-:Y:S04]  /*04a0*/  STG.E desc[UR12][R8.64+-0xc], R15 ;  /* 0xfffff40f08007986 */ /* 0x0003e8000c10190c */
[----:B------:R-:W4:Y:S04]  /*04b0*/  LDG.E R12, desc[UR12][R4.64+-0x8] ;  /* 0xfffff80c040c7981 */ /* 0x000f28000c1e1900 */
[----:B--2---:R-:W4:Y:S02]  /*04c0*/  LDG.E R17, desc[UR12][R6.64+-0x8] ;  /* 0xfffff80c06117981 */ /* 0x004f24000c1e1900 */
[----:B----4-:R-:W-:-:S05]  /*04d0*/  FADD R17, R12, R17 ;  /* 0x000000110c117221 */ /* 0x010fca0000000000 */
[----:B------:R2:W-:Y:S04]  /*04e0*/  STG.E desc[UR12][R8.64+-0x8], R17 ;  /* 0xfffff81108007986 */ /* 0x0005e8000c10190c */
[----:B------:R-:W4:Y:S04]  /*04f0*/  LDG.E R12, desc[UR12][R4.64+-0x4] ;  /* 0xfffffc0c040c7981 */ /* 0x000f28000c1e1900 */
[----:B---3--:R-:W4:Y:S02]  /*0500*/  LDG.E R19, desc[UR12][R6.64+-0x4] ;  /* 0xfffffc0c06137981 */ /* 0x008f24000c1e1900 */
[----:B----4-:R-:W-:-:S05]  /*0510*/  FADD R19, R12, R19 ;  /* 0x000000130c137221 */ /* 0x010fca0000000000 */
        /* <DEDUP_REMOVED lines=21> */
[----:B------:R-:W5:Y:S04]  /*0670*/  LDG.E R12, desc[UR12][R4.64+0x14] ;  /* 0x0000140c040c7981 */ /* 0x000f68000c1e1900 */
[----:B-1----:R-:W5:Y:S02]  /*0680*/  LDG.E R15, desc[UR12][R6.64+0x14] ;  /* 0x0000140c060f7981 */ /* 0x002f64000c1e1900 */
[----:B-----5:R-:W-:-:S05]  /*0690*/  FADD R15, R12, R15 ;  /* 0x0000000f0c0f7221 */ /* 0x020fca0000000000 */
[----:B------:R4:W-:Y:S04]  /*06a0*/  STG.E desc[UR12][R8.64+0x14], R15 ;  /* 0x0000140f08007986 */ /* 0x0009e8000c10190c */
[----:B------:R-:W5:Y:S04]  /*06b0*/  LDG.E R12, desc[UR12][R4.64+0x18] ;  /* 0x0000180c040c7981 */ /* 0x000f68000c1e1900 */
[----:B--2---:R-:W5:Y:S01]  /*06c0*/  LDG.E R17, desc[UR12][R6.64+0x18] ;  /* 0x0000180c06117981 */ /* 0x004f62000c1e1900 */
[----:B------:R-:W-:Y:S01]  /*06d0*/  IADD3 R11, PT, PT, R11, 0x10, RZ ;  /* 0x000000100b0b7810 */ /* 0x000fe20007ffe0ff */
[----:B-----5:R-:W-:-:S05]  /*06e0*/  FADD R17, R12, R17 ;  /* 0x000000110c117221 */ /* 0x020fca0000000000 */
[----:B------:R4:W-:Y:S04]  /*06f0*/  STG.E desc[UR12][R8.64+0x18], R17 ;  /* 0x0000181108007986 */ /* 0x0009e8000c10190c */
[----:B------:R-:W2:Y:S04]  /*0700*/  LDG.E R12, desc[UR12][R4.64+0x1c] ;  /* 0x00001c0c040c7981 */ /* 0x000ea8000c1e1900 */
[----:B---3--:R-:W2:Y:S01]  /*0710*/  LDG.E R19, desc[UR12][R6.64+0x1c] ;  /* 0x00001c0c06137981 */ /* 0x008ea2000c1e1900 */
[----:B------:R-:W-:Y:S02]  /*0720*/  ISETP.NE.AND P1, PT, R11, RZ, PT ;  /* 0x000000ff0b00720c */ /* 0x000fe40003f25270 */
[----:B------:R-:W-:Y:S01]  /*0730*/  IADD3 R10, PT, PT, R10, 0x10, RZ ;  /* 0x000000100a0a7810 */ /* 0x000fe20007ffe0ff */
[----:B--2---:R-:W-:-:S05]  /*0740*/  FADD R19, R12, R19 ;  /* 0x000000130c137221 */ /* 0x004fca0000000000 */
[----:B------:R4:W-:Y:S05]  /*0750*/  STG.E desc[UR12][R8.64+0x1c], R19 ;  /* 0x00001c1308007986 */ /* 0x0009ea000c10190c */
[----:B------:R-:W-:Y:S05]  /*0760*/  @P1 BRA `(.L_x_2) ;  /* 0xfffffff800cc1947 */ /* 0x000fea000383ffff */
.L_x_1:
[----:B0-----:R-:W-:Y:S05]  /*0770*/  @!P0 EXIT ;  /* 0x000000000000894d */ /* 0x001fea0003800000 */
[----:B------:R-:W-:Y:S02]  /*0780*/  ISETP.GE.U32.AND P0, PT, R14, 0x8, PT ;  /* 0x000000080e00780c */ /* 0x000fe40003f06070 */
[----:B------:R-:W-:-:S04]  /*0790*/  LOP3.LUT R12, R2, 0x7, RZ, 0xc0, !PT ;  /* 0x00000007020c7812 */ /* 0x000fc800078ec0ff */
[----:B------:R-:W-:-:S07]  /*07a0*/  ISETP.NE.AND P1, PT, R12, RZ, PT ;  /* 0x000000ff0c00720c */ /* 0x000fce0003f25270 */
[----:B------:R-:W-:Y:S06]  /*07b0*/  @!P0 BRA `(.L_x_3) ;  /* 0x0000000000a08947 */ /* 0x000fec0003800000 */
[----:B------:R-:W0:Y:S01]  /*07c0*/  LDC.64 R4, c[0x0][0x380] ;  /* 0x0000e000ff047b82 */ /* 0x000e220000000a00 */
[----:B------:R-:W-:-:S07]  /*07d0*/  IADD3 R11, PT, PT, R3, R0, RZ ;  /* 0x00000000030b7210 */ /* 0x000fce0007ffe0ff */
[----:B------:R-:W1:Y:S08]  /*07e0*/  LDC.64 R6, c[0x0][0x388] ;  /* 0x0000e200ff067b82 */ /* 0x000e700000000a00 */
[----:B----4-:R-:W2:Y:S01]  /*07f0*/  LDC.64 R8, c[0x0][0x390] ;  /* 0x0000e400ff087b82 */ /* 0x010ea20000000a00 */
[----:B0-----:R-:W-:-:S05]  /*0800*/  IMAD.WIDE R4, R11, 0x4, R4 ;  /* 0x000000040b047825 */ /* 0x001fca00078e0204 */
[----:B------:R-:W3:Y:S01]  /*0810*/  LDG.E R10, desc[UR12][R4.64] ;  /* 0x0000000c040a7981 */ /* 0x000ee2000c1e1900 */
[----:B-1----:R-:W-:-:S05]  /*0820*/  IMAD.WIDE R6, R11, 0x4, R6 ;  /* 0x000000040b067825 */ /* 0x002fca00078e0206 */
[----:B------:R-:W3:Y:S01]  /*0830*/  LDG.E R13, desc[UR12][R6.64] ;  /* 0x0000000c060d7981 */ /* 0x000ee2000c1e1900 */
[----:B--2---:R-:W-:-:S04]  /*0840*/  IMAD.WIDE R8, R11, 0x4, R8 ;  /* 0x000000040b087825 */ /* 0x004fc800078e0208 */
[----:B---3--:R-:W-:-:S05]  /*0850*/  FADD R13, R10, R13 ;  /* 0x0000000d0a0d7221 */ /* 0x008fca0000000000 */
        /* <DEDUP_REMOVED lines=25> */
[----:B------:R-:W2:Y:S04]  /*09f0*/  LDG.E R10, desc[UR12][R4.64+0x1c] ;  /* 0x00001c0c040a7981 */ /* 0x000ea8000c1e1900 */
[----:B---3--:R-:W2:Y:S01]  /*0a00*/  LDG.E R17, desc[UR12][R6.64+0x1c] ;  /* 0x00001c0c06117981 */ /* 0x008ea2000c1e1900 */
[----:B------:R-:W-:Y:S01]  /*0a10*/  IADD3 R0, PT, PT, R0, 0x8, RZ ;  /* 0x0000000800007810 */ /* 0x000fe20007ffe0ff */
[----:B--2---:R-:W-:-:S05]  /*0a20*/  FADD R17, R10, R17 ;  /* 0x000000110a117221 */ /* 0x004fca0000000000 */
[----:B------:R0:W-:Y:S02]  /*0a30*/  STG.E desc[UR12][R8.64+0x1c], R17 ;  /* 0x00001c1108007986 */ /* 0x0001e4000c10190c */
.L_x_3:
[----:B------:R-:W-:Y:S05]  /*0a40*/  @!P1 EXIT ;  /* 0x000000000000994d */ /* 0x000fea0003800000 */
[----:B------:R-:W-:Y:S02]  /*0a50*/  ISETP.GE.U32.AND P0, PT, R12, 0x4, PT ;  /* 0x000000040c00780c */ /* 0x000fe40003f06070 */
[----:B------:R-:W-:-:S04]  /*0a60*/  LOP3.LUT R2, R2, 0x3, RZ, 0xc0, !PT ;  /* 0x0000000302027812 */ /* 0x000fc800078ec0ff */
[----:B------:R-:W-:-:S07]  /*0a70*/  ISETP.NE.AND P1, PT, R2, RZ, PT ;  /* 0x000000ff0200720c */ /* 0x000fce0003f25270 */
[----:B------:R-:W-:Y:S06]  /*0a80*/  @!P0 BRA `(.L_x_4) ;  /* 0x0000000000608947 */ /* 0x000fec0003800000 */
[----:B------:R-:W1:Y:S01]  /*0a90*/  LDC.64 R4, c[0x0][0x380] ;  /* 0x0000e000ff047b82 */ /* 0x000e620000000a00 */
[----:B0---4-:R-:W-:-:S07]  /*0aa0*/  IADD3 R13, PT, PT, R3, R0, RZ ;  /* 0x00000000030d7210 */ /* 0x011fce0007ffe0ff */
[----:B------:R-:W0:Y:S08]  /*0ab0*/  LDC.64 R6, c[0x0][0x388] ;  /* 0x0000e200ff067b82 */ /* 0x000e300000000a00 */
[----:B------:R-:W2:Y:S01]  /*0ac0*/  LDC.64 R8, c[0x0][0x390] ;  /* 0x0000e400ff087b82 */ /* 0x000ea20000000a00 */
[----:B-1----:R-:W-:-:S05]  /*0ad0*/  IMAD.WIDE R4, R13, 0x4, R4 ;  /* 0x000000040d047825 */ /* 0x002fca00078e0204 */
[----:B------:R-:W3:Y:S01]  /*0ae0*/  LDG.E R10, desc[UR12][R4.64] ;  /* 0x0000000c040a7981 */ /* 0x000ee2000c1e1900 */
[----:B0-----:R-:W-:-:S05]  /*0af0*/  IMAD.WIDE R6, R13, 0x4, R6 ;  /* 0x000000040d067825 */ /* 0x001fca00078e0206 */
        /* <DEDUP_REMOVED lines=12> */
[----:B------:R-:W2:Y:S04]  /*0bc0*/  LDG.E R10, desc[UR12][R4.64+0xc] ;  /* 0x00000c0c040a7981 */ /* 0x000ea8000c1e1900 */
[----:B------:R-:W2:Y:S01]  /*0bd0*/  LDG.E R17, desc[UR12][R6.64+0xc] ;  /* 0x00000c0c06117981 */ /* 0x000ea2000c1e1900 */
[----:B------:R-:W-:Y:S01]  /*0be0*/  IADD3 R0, PT, PT, R0, 0x4, RZ ;  /* 0x0000000400007810 */ /* 0x000fe20007ffe0ff */
[----:B--2---:R-:W-:-:S05]  /*0bf0*/  FADD R17, R10, R17 ;  /* 0x000000110a117221 */ /* 0x004fca0000000000 */
[----:B------:R1:W-:Y:S02]  /*0c00*/  STG.E desc[UR12][R8.64+0xc], R17 ;  /* 0x00000c1108007986 */ /* 0x0003e4000c10190c */
.L_x_4:
[----:B------:R-:W-:Y:S05]  /*0c10*/  @!P1 EXIT ;  /* 0x000000000000994d */ /* 0x000fea0003800000 */
[----:B01--4-:R-:W0:Y:S01]  /*0c20*/  LDC.64 R8, c[0x0][0x390] ;  /* 0x0000e400ff087b82 */ /* 0x013e220000000a00 */
[----:B------:R-:W-:Y:S02]  /*0c30*/  IADD3 R15, PT, PT, R3, R0, RZ ;  /* 0x00000000030f7210 */ /* 0x000fe40007ffe0ff */
[----:B------:R-:W-:-:S05]  /*0c40*/  IADD3 R0, PT, PT, -R2, RZ, RZ ;  /* 0x000000ff02007210 */ /* 0x000fca0007ffe1ff */
[----:B------:R-:W1:Y:S08]  /*0c50*/  LDC.64 R12, c[0x0][0x380] ;  /* 0x0000e000ff0c7b82 */ /* 0x000e700000000a00 */
[----:B------:R-:W2:Y:S02]  /*0c60*/  LDC.64 R10, c[0x0][0x388] ;  /* 0x0000e200ff0a7b82 */ /* 0x000ea40000000a00 */
.L_x_5:
[----:B--2---:R-:W-:-:S04]  /*0c70*/  IMAD.WIDE R4, R15, 0x4, R10 ;  /* 0x000000040f047825 */ /* 0x004fc800078e020a */
[C---:B-1----:R-:W-:Y:S02]  /*0c80*/  IMAD.WIDE R6, R15.reuse, 0x4, R12 ;  /* 0x000000040f067825 */ /* 0x042fe400078e020c */
[----:B------:R-:W2:Y:S04]  /*0c90*/  LDG.E R5, desc[UR12][R4.64] ;  /* 0x0000000c04057981 */ /* 0x000ea8000c1e1900 */
[----:B------:R-:W2:Y:S01]  /*0ca0*/  LDG.E R6, desc[UR12][R6.64] ;  /* 0x0000000c06067981 */ /* 0x000ea2000c1e1900 */
[----:B------:R-:W-:Y:S01]  /*0cb0*/  IADD3 R0, PT, PT, R0, 0x1, RZ ;  /* 0x0000000100007810 */ /* 0x000fe20007ffe0ff */
[C---:B0--3--:R-:W-:Y:S01]  /*0cc0*/  IMAD.WIDE R2, R15.reuse, 0x4, R8 ;  /* 0x000000040f027825 */ /* 0x049fe200078e0208 */
[----:B------:R-:W-:Y:S02]  /*0cd0*/  IADD3 R15, PT, PT, R15, 0x1, RZ ;  /* 0x000000010f0f7810 */ /* 0x000fe40007ffe0ff */
[----:B------:R-:W-:Y:S01]  /*0ce0*/  ISETP.NE.AND P0, PT, R0, RZ, PT ;  /* 0x000000ff0000720c */ /* 0x000fe20003f05270 */
[----:B--2---:R-:W-:-:S05]  /*0cf0*/  FADD R17, R6, R5 ;  /* 0x0000000506117221 */ /* 0x004fca0000000000 */
[----:B------:R3:W-:Y:S07]  /*0d00*/  STG.E desc[UR12][R2.64], R17 ;  /* 0x0000001102007986 */ /* 0x0007ee000c10190c */
[----:B------:R-:W-:Y:S05]  /*0d10*/  @P0 BRA `(.L_x_5) ;  /* 0xfffffffc00d40947 */ /* 0x000fea000383ffff */
[----:B------:R-:W-:Y:S05]  /*0d20*/  EXIT ;  /* 0x000000000000794d */ /* 0x000fea0003800000 */
.L_x_6:
        /* <DEDUP_REMOVED lines=13> */
.L_x_13:


//--------------------- .text._Z17fft_conv2d_kernelPKfS0_Pfiiiii --------------------------
	.section	.text._Z17fft_conv2d_kernelPKfS0_Pfiiiii,"ax",@progbits
	.align	128
        .global         _Z17fft_conv2d_kernelPKfS0_Pfiiiii
        .type           _Z17fft_conv2d_kernelPKfS0_Pfiiiii,@function
        .size           _Z17fft_conv2d_kernelPKfS0_Pfiiiii,(.L_x_14 - _Z17fft_conv2d_kernelPKfS0_Pfiiiii)
        .other          _Z17fft_conv2d_kernelPKfS0_Pfiiiii,@"STO_CUDA_ENTRY STV_DEFAULT"
_Z17fft_conv2d_kernelPKfS0_Pfiiiii:
.text._Z17fft_conv2d_kernelPKfS0_Pfiiiii:
        /* <DEDUP_REMOVED lines=15> */
[----:B---3--:R-:W-:Y:S01]  /*00f0*/  ISETP.GE.OR P0, PT, R2, UR7, P0 ;  /* 0x0000000702007c0c */ /* 0x008fe20008706670 */
[----:B----4-:R-:W-:-:S05]  /*0100*/  IMAD R11, R11, UR6, R0 ;  /* 0x000000060b0b7c24 */ /* 0x010fca000f8e0200 */
[----:B------:R-:W-:-:S13]  /*0110*/  ISETP.GE.OR P0, PT, R11, UR15, P0 ;  /* 0x0000000f0b007c0c */ /* 0x000fda0008706670 */
[----:B------:R-:W-:Y:S05]  /*0120*/  @P0 EXIT ;  /* 0x000000000000094d */ /* 0x000fea0003800000 */
[----:B------:R-:W0:Y:S01]  /*0130*/  LDC R0, c[0x0][0x3a8] ;  /* 0x0000ea00ff007b82 */ /* 0x000e220000000800 */
[----:B------:R-:W1:Y:S01]  /*0140*/  LDCU UR4, c[0x0][0x39c] ;  /* 0x00007380ff0477ac */ /* 0x000e620008000800 */
[C---:B------:R-:W-:Y:S02]  /*0150*/  IMAD R5, R2.reuse, UR14, RZ ;  /* 0x0000000e02057c24 */ /* 0x040fe4000f8e02ff */
[----:B-1----:R-:W-:Y:S01]  /*0160*/  IMAD R3, R2, UR4, RZ ;  /* 0x0000000402037c24 */ /* 0x002fe2000f8e02ff */
[----:B0-----:R-:W-:-:S13]  /*0170*/  ISETP.GE.AND P0, PT, R0, 0x1, PT ;  /* 0x000000010000780c */ /* 0x001fda0003f06270 */
[----:B------:R-:W-:Y:S05]  /*0180*/  @!P0 EXIT ;  /* 0x000000000000894d */ /* 0x000fea0003800000 */
[----:B------:R-:W-:Y:S01]  /*0190*/  ISETP.GE.U32.AND P1, PT, R0, 0x8, PT ;  /* 0x000000080000780c */ /* 0x000fe20003f26070 */
[----:B------:R-:W-:Y:S01]  /*01a0*/  IMAD R13, R4, UR15, R11 ;  /* 0x0000000f040d7c24 */ /* 0x000fe2000f8e020b */
[----:B------:R-:W-:Y:S01]  /*01b0*/  LOP3.LUT R14, R0, 0x7, RZ, 0xc0, !PT ;  /* 0x00000007000e7812 */ /* 0x000fe200078ec0ff */
[----:B------:R-:W0:Y:S01]  /*01c0*/  LDCU.64 UR12, c[0x0][0x358] ;  /* 0x00006b00ff0c77ac */ /* 0x000e220008000a00 */
[----:B------:R-:W-:Y:S02]  /*01d0*/  HFMA2 R9, -RZ, RZ, 0, 0 ;  /* 0x00000000ff097431 */ /* 0x000fe400000001ff */
[----:B------:R-:W-:Y:S01]  /*01e0*/  IMAD R17, R4, UR15, RZ ;  /* 0x0000000f04117c24 */ /* 0x000fe2000f8e02ff */
[----:B------:R-:W-:Y:S01]  /*01f0*/  ISETP.NE.AND P0, PT, R14, RZ, PT ;  /* 0x000000ff0e00720c */ /* 0x000fe20003f05270 */
[----:B------:R-:W-:Y:S02]  /*0200*/  IMAD R15, R3, UR15, RZ ;  /* 0x0000000f030f7c24 */ /* 0x000fe4000f8e02ff */
[----:B------:R-:W-:-:S02]  /*0210*/  IMAD R7, R5, UR15, RZ ;  /* 0x0000000f05077c24 */ /* 0x000fc4000f8e02ff */
[----:B------:R-:W-:Y:S01]  /*0220*/  IMAD R6, R13, R0, RZ ;  /* 0x000000000d067224 */ /* 0x000fe200078e02ff */
[----:B------:R-:W-:Y:S07]  /*0230*/  @!P1 BRA `(.L_x_7) ;  /* 0x0000000400009947 */ /* 0x000fee0003800000 */
[----:B------:R-:W1:Y:S01]  /*0240*/  LDCU.128 UR4, c[0x0][0x380] ;  /* 0x00007000ff0477ac */ /* 0x000e620008000c00 */
[C---:B------:R-:W-:Y:S02]  /*0250*/  IADD3 R2, PT, PT, R4.reuse, R3, RZ ;  /* 0x0000000304027210 */ /* 0x040fe40007ffe0ff */
[----:B------:R-:W-:Y:S01]  /*0260*/  IADD3 R4, PT, PT, R4, R5, RZ ;  /* 0x0000000504047210 */ /* 0x000fe20007ffe0ff */
[----:B------:R-:W2:Y:S01]  /*0270*/  LDCU.64 UR10, c[0x0][0x390] ;  /* 0x00007200ff0a77ac */ /* 0x000ea20008000a00 */
[----:B------:R-:W-:Y:S01]  /*0280*/  LOP3.LUT R9, R0, 0x7ffffff8, RZ, 0xc0, !PT ;  /* 0x7ffffff800097812 */ /* 0x000fe200078ec0ff */
[--C-:B------:R-:W-:Y:S01]  /*0290*/  IMAD R3, R2, UR15, R11.reuse ;  /* 0x0000000f02037c24 */ /* 0x100fe2000f8e020b */
[----:B------:R-:W-:Y:S01]  /*02a0*/  MOV R19, R6 ;  /* 0x0000000600137202 */ /* 0x000fe20000000f00 */
[----:B------:R-:W-:Y:S01]  /*02b0*/  IMAD R21, R4, UR15, R11 ;  /* 0x0000000f04157c24 */ /* 0x000fe2000f8e020b */
[----:B------:R-:W-:Y:S01]  /*02c0*/  IADD3 R8, PT, PT, -R9, RZ, RZ ;  /* 0x000000ff09087210 */ /* 0x000fe20007ffe1ff */
[----:B------:R-:W-:-:S02]  /*02d0*/  IMAD R10, R3, R0, RZ ;  /* 0x00000000030a7224 */ /* 0x000fc400078e02ff */
[----:B------:R-:W-:Y:S01]  /*02e0*/  IMAD R21, R21, R0, RZ ;  /* 0x0000000015157224 */ /* 0x000fe200078e02ff */
[----:B-1----:R-:W-:Y:S02]  /*02f0*/  UIADD3 UR8, UP0, UPT, UR4, 0x10, URZ ;  /* 0x0000001004087890 */ /* 0x002fe4000ff1e0ff */
[----:B------:R-:W-:Y:S02]  /*0300*/  UIADD3 UR6, UP1, UPT, UR6, 0x10, URZ ;  /* 0x0000001006067890 */ /* 0x000fe4000ff3e0ff */
[----:B--2---:R-:W-:Y:S02]  /*0310*/  UIADD3 UR4, UP2, UPT, UR10, 0x10, URZ ;  /* 0x000000100a047890 */ /* 0x004fe4000ff5e0ff */
[----:B------:R-:W-:Y:S02]  /*0320*/  UIADD3.X UR9, UPT, UPT, URZ, UR5, URZ, UP0, !UPT ;  /* 0x00000005ff097290 */ /* 0x000fe400087fe4ff */
[----:B------:R-:W-:Y:S02]  /*0330*/  UIADD3.X UR7, UPT, UPT, URZ, UR7, URZ, UP1, !UPT ;  /* 0x00000007ff077290 */ /* 0x000fe40008ffe4ff */
[----:B------:R-:W-:-:S12]  /*0340*/  UIADD3.X UR5, UPT, UPT, URZ, UR11, URZ, UP2, !UPT ;  /* 0x0000000bff057290 */ /* 0x000fd800097fe4ff */
.L_x_8:
        /* <DEDUP_REMOVED lines=11> */
[----:B--2---:R-:W-:-:S05]  /*0400*/  FMUL R23, R16, R23 ;  /* 0x0000001710177220 */ /* 0x004fca0000400000 */
[----:B------:R0:W-:Y:S04]  /*0410*/  STG.E desc[UR12][R12.64+-0x10], R23 ;  /* 0xfffff0170c007986 */ /* 0x0001e8000c10190c */
[----:B------:R-:W2:Y:S04]  /*0420*/  LDG.E R16, desc[UR12][R2.64+-0xc] ;  /* 0xfffff40c02107981 */ /* 0x000ea8000c1e1900 */
[----:B------:R-:W2:Y:S02]  /*0430*/  LDG.E R25, desc[UR12][R4.64+-0xc] ;  /* 0xfffff40c04197981 */ /* 0x000ea4000c1e1900 */
[----:B--2---:R-:W-:-:S05]  /*0440*/  FMUL R25, R16, R25 ;  /* 0x0000001910197220 */ /* 0x004fca0000400000 */
[----:B------:R1:W-:Y:S04]  /*0450*/  STG.E desc[UR12][R12.64+-0xc], R25 ;  /* 0xfffff4190c007986 */ /* 0x0003e8000c10190c */
[----:B------:R-:W2:Y:S04]  /*0460*/  LDG.E R16, desc[UR12][R2.64+-0x8] ;  /* 0xfffff80c02107981 */ /* 0x000ea8000c1e1900 */
[----:B------:R-:W2:Y:S02]  /*0470*/  LDG.E R27, desc[UR12][R4.64+-0x8] ;  /* 0xfffff80c041b7981 */ /* 0x000ea4000c1e1900 */
[----:B--2---:R-:W-:-:S05]  /*0480*/  FMUL R27, R16, R27 ;  /* 0x0000001b101b7220 */ /* 0x004fca0000400000 */
[----:B------:R2:W-:Y:S04]  /*0490*/  STG.E desc[UR12][R12.64+-0x8], R27 ;  /* 0xfffff81b0c007986 */ /* 0x0005e8000c10190c */
[----:B------:R-:W3:Y:S04]  /*04a0*/  LDG.E R16, desc[UR12][R2.64+-0x4] ;  /* 0xfffffc0c02107981 */ /* 0x000ee8000c1e1900 */
[----:B------:R-:W3:Y:S02]  /*04b0*/  LDG.E R29, desc[UR12][R4.64+-0x4] ;  /* 0xfffffc0c041d7981 */ /* 0x000ee4000c1e1900 */
[----:B---3--:R-:W-:-:S05]  /*04c0*/  FMUL R29, R16, R29 ;  /* 0x0000001d101d7220 */ /* 0x008fca0000400000 */
[----:B------:R3:W-:Y:S04]  /*04d0*/  STG.E desc[UR12][R12.64+-0x4], R29 ;  /* 0xfffffc1d0c007986 */ /* 0x0007e8000c10190c */
[----:B------:R-:W4:Y:S04]  /*04e0*/  LDG.E R16, desc[UR12][R2.64] ;  /* 0x0000000c02107981 */ /* 0x000f28000c1e1900 */
[----:B0-----:R-:W4:Y:S02]  /*04f0*/  LDG.E R23, desc[UR12][R4.64] ;  /* 0x0000000c04177981 */ /* 0x001f24000c1e1900 */
[----:B----4-:R-:W-:-:S05]  /*0500*/  FMUL R23, R16, R23 ;  /* 0x0000001710177220 */ /* 0x010fca0000400000 */
[----:B------:R4:W-:Y:S04]  /*0510*/  STG.E desc[UR12][R12.64], R23 ;  /* 0x000000170c007986 */ /* 0x0009e8000c10190c */
[----:B------:R-:W5:Y:S04]  /*0520*/  LDG.E R16, desc[UR12][R2.64+0x4] ;  /* 0x0000040c02107981 */ /* 0x000f68000c1e1900 */
[----:B-1----:R-:W5:Y:S02]  /*0530*/  LDG.E R25, desc[UR12][R4.64+0x4] ;  /* 0x0000040c04197981 */ /* 0x002f64000c1e1900 */
[----:B-----5:R-:W-:-:S05]  /*0540*/  FMUL R25, R16, R25 ;  /* 0x0000001910197220 */ /* 0x020fca0000400000 */
[----:B------:R4:W-:Y:S04]  /*0550*/  STG.E desc[UR12][R12.64+0x4], R25 ;  /* 0x000004190c007986 */ /* 0x0009e8000c10190c */
[----:B------:R-:W5:Y:S04]  /*0560*/  LDG.E R16, desc[UR12][R2.64+0x8] ;  /* 0x0000080c02107981 */ /* 0x000f68000c1e1900 */
[----:B--2---:R-:W5:Y:S01]  /*0570*/  LDG.E R27, desc[UR12][R4.64+0x8] ;  /* 0x0000080c041b7981 */ /* 0x004f62000c1e1900 */
[----:B------:R-:W-:Y:S01]  /*0580*/  IADD3 R8, PT, PT, R8, 0x8, RZ ;  /* 0x0000000808087810 */ /* 0x000fe20007ffe0ff */
[----:B-----5:R-:W-:-:S05]  /*0590*/  FMUL R27, R16, R27 ;  /* 0x0000001b101b7220 */ /* 0x020fca0000400000 */
[----:B------:R4:W-:Y:S04]  /*05a0*/  STG.E desc[UR12][R12.64+0x8], R27 ;  /* 0x0000081b0c007986 */ /* 0x0009e8000c10190c */
[----:B------:R-:W2:Y:S04]  /*05b0*/  LDG.E R16, desc[UR12][R2.64+0xc] ;  /* 0x00000c0c02107981 */ /* 0x000ea8000c1e1900 */
[----:B---3--:R-:W2:Y:S01]  /*05c0*/  LDG.E R29, desc[UR12][R4.64+0xc] ;  /* 0x00000c0c041d7981 */ /* 0x008ea2000c1e1900 */
[----:B------:R-:W-:Y:S02]  /*05d0*/  ISETP.NE.AND P1, PT, R8, RZ, PT ;  /* 0x000000ff0800720c */ /* 0x000fe40003f25270 */
[----:B------:R-:W-:-:S02]  /*05e0*/  IADD3 R10, PT, PT, R10, 0x8, RZ ;  /* 0x000000080a0a7810 */ /* 0x000fc40007ffe0ff */
[----:B------:R-:W-:Y:S02]  /*05f0*/  IADD3 R19, PT, PT, R19, 0x8, RZ ;  /* 0x0000000813137810 */ /* 0x000fe40007ffe0ff */
[----:B------:R-:W-:Y:S01]  /*0600*/  IADD3 R21, PT, PT, R21, 0x8, RZ ;  /* 0x0000000815157810 */ /* 0x000fe20007ffe0ff */
[----:B--2---:R-:W-:-:S05]  /*0610*/  FMUL R29, R16, R29 ;  /* 0x0000001d101d7220 */ /* 0x004fca0000400000 */
[----:B------:R4:W-:Y:S01]  /*0620*/  STG.E desc[UR12][R12.64+0xc], R29 ;  /* 0x00000c1d0c007986 */ /* 0x0009e2000c10190c */
[----:B------:R-:W-:Y:S05]  /*0630*/  @P1 BRA `(.L_x_8) ;  /* 0xfffffffc00441947 */ /* 0x000fea000383ffff */
.L_x_7:
[----:B0-----:R-:W-:Y:S05]  /*0640*/  @!P0 EXIT ;  /* 0x000000000000894d */ /* 0x001fea0003800000 */
[----:B------:R-:W-:Y:S01]  /*0650*/  ISETP.GE.U32.AND P0, PT, R14, 0x4, PT ;  /* 0x000000040e00780c */ /* 0x000fe20003f06070 */
[----:B------:R-:W-:Y:S01]  /*0660*/  IMAD R17, R17, R0, RZ ;  /* 0x0000000011117224 */ /* 0x000fe200078e02ff */
[----:B------:R-:W-:-:S03]  /*0670*/  LOP3.LUT R16, R0, 0x3, RZ, 0xc0, !PT ;  /* 0x0000000300107812 */ /* 0x000fc600078ec0ff */
[----:B------:R-:W-:Y:S01]  /*0680*/  IMAD R2, R15, R0, R17 ;  /* 0x000000000f027224 */ /* 0x000fe200078e0211 */
[----:B------:R-:W-:-:S03]  /*0690*/  ISETP.NE.AND P1, PT, R16, RZ, PT ;  /* 0x000000ff1000720c */ /* 0x000fc60003f25270 */
[----:B------:R-:W-:-:S04]  /*06a0*/  IMAD R2, R11, R0, R2 ;  /* 0x000000000b027224 */ /* 0x000fc800078e0202 */
[----:B------:R-:W-:Y:S06]  /*06b0*/  @!P0 BRA `(.L_x_9) ;  /* 0x0000000000688947 */ /* 0x000fec0003800000 */
[----:B------:R-:W0:Y:S01]  /*06c0*/  LDC.64 R4, c[0x0][0x380] ;  /* 0x0000e000ff047b82 */ /* 0x000e220000000a00 */
[-C--:B------:R-:W-:Y:S02]  /*06d0*/  IADD3 R3, PT, PT, R2, R9.reuse, RZ ;  /* 0x0000000902037210 */ /* 0x080fe40007ffe0ff */
[----:B------:R-:W-:-:S05]  /*06e0*/  IADD3 R15, PT, PT, R6, R9, RZ ;  /* 0x00000009060f7210 */ /* 0x000fca0007ffe0ff */
[----:B------:R-:W1:Y:S08]  /*06f0*/  LDC.64 R10, c[0x0][0x388] ;  /* 0x0000e200ff0a7b82 */ /* 0x000e700000000a00 */
[----:B----4-:R-:W2:Y:S01]  /*0700*/  LDC.64 R12, c[0x0][0x390] ;  /* 0x0000e400ff0c7b82 */ /* 0x010ea20000000a00 */
[----:B0-----:R-:W-:-:S05]  /*0710*/  IMAD.WIDE R4, R3, 0x4, R4 ;  /* 0x0000000403047825 */ /* 0x001fca00078e0204 */
[----:B------:R-:W3:Y:S01]  /*0720*/  LDG.E R3, desc[UR12][R4.64] ;  /* 0x0000000c04037981 */ /* 0x000ee2000c1e1900 */
[----:B-1----:R-:W-:-:S05]  /*0730*/  IMAD.WIDE R10, R15, 0x4, R10 ;  /* 0x000000040f0a7825 */ /* 0x002fca00078e020a */
[----:B------:R-:W3:Y:S01]  /*0740*/  LDG.E R8, desc[UR12][R10.64] ;  /* 0x0000000c0a087981 */ /* 0x000ee2000c1e1900 */
[----:B------:R-:W-:-:S04]  /*0750*/  IMAD R15, R7, R0, R15 ;  /* 0x00000000070f7224 */ /* 0x000fc800078e020f */
[----:B--2---:R-:W-:-:S04]  /*0760*/  IMAD.WIDE R12, R15, 0x4, R12 ;  /* 0x000000040f0c7825 */ /* 0x004fc800078e020c */
[----:B---3--:R-:W-:-:S05]  /*0770*/  FMUL R3, R3, R8 ;  /* 0x0000000803037220 */ /* 0x008fca0000400000 */
        /* <DEDUP_REMOVED lines=9> */
[----:B------:R-:W2:Y:S04]  /*0810*/  LDG.E R8, desc[UR12][R4.64+0xc] ;  /* 0x00000c0c04087981 */ /* 0x000ea8000c1e1900 */
[----:B------:R-:W2:Y:S01]  /*0820*/  LDG.E R19, desc[UR12][R10.64+0xc] ;  /* 0x00000c0c0a137981 */ /* 0x000ea2000c1e1900 */
[----:B------:R-:W-:Y:S01]  /*0830*/  IADD3 R9, PT, PT, R9, 0x4, RZ ;  /* 0x0000000409097810 */ /* 0x000fe20007ffe0ff */
[----:B--2---:R-:W-:-:S05]  /*0840*/  FMUL R19, R8, R19 ;  /* 0x0000001308137220 */ /* 0x004fca0000400000 */
[----:B------:R0:W-:Y:S02]  /*0850*/  STG.E desc[UR12][R12.64+0xc], R19 ;  /* 0x00000c130c007986 */ /* 0x0001e4000c10190c */
.L_x_9:
[----:B------:R-:W-:Y:S05]  /*0860*/  @!P1 EXIT ;  /* 0x000000000000994d */ /* 0x000fea0003800000 */
[----:B------:R-:W-:Y:S02]  /*0870*/  ISETP.NE.AND P0, PT, R16, 0x1, PT ;  /* 0x000000011000780c */ /* 0x000fe40003f05270 */
[----:B0-----:R-:W-:-:S04]  /*0880*/  LOP3.LUT R3, R0, 0x1, RZ, 0xc0, !PT ;  /* 0x0000000100037812 */ /* 0x001fc800078ec0ff */
[----:B------:R-:W-:-:S07]  /*0890*/  ISETP.NE.U32.AND P1, PT, R3, 0x1, PT ;  /* 0x000000010300780c */ /* 0x000fce0003f25070 */
        /* <DEDUP_REMOVED lines=15> */
[----:B------:R-:W2:Y:S01]  /*0990*/  LDG.E R15, desc[UR12][R4.64+0x4] ;  /* 0x0000040c040f7981 */ /* 0x000ea2000c1e1900 */
[----:B------:R-:W-:Y:S01]  /*09a0*/  IADD3 R9, PT, PT, R9, 0x2, RZ ;  /* 0x0000000209097810 */ /* 0x000fe20007ffe0ff */
[----:B--2---:R-:W-:-:S05]  /*09b0*/  FMUL R15, R8, R15 ;  /* 0x0000000f080f7220 */ /* 0x004fca0000400000 */
[----:B------:R0:W-:Y:S02]  /*09c0*/  STG.E desc[UR12][R12.64+0x4], R15 ;  /* 0x0000040f0c007986 */ /* 0x0001e4000c10190c */
.L_x_10:
[----:B------:R-:W-:Y:S05]  /*09d0*/  @P1 EXIT ;  /* 0x000000000000194d */ /* 0x000fea0003800000 */
[----:B------:R-:W1:Y:S01]  /*09e0*/  LDC.64 R4, c[0x0][0x380] ;  /* 0x0000e000ff047b82 */ /* 0x000e620000000a00 */
[-C--:B0-----:R-:W-:Y:S02]  /*09f0*/  IADD3 R3, PT, PT, R2, R9.reuse, RZ ;  /* 0x0000000902037210 */ /* 0x081fe40007ffe0ff */
[----:B----4-:R-:W-:-:S05]  /*0a00*/  IADD3 R13, PT, PT, R6, R9, RZ ;  /* 0x00000009060d7210 */ /* 0x010fca0007ffe0ff */
[----:B------:R-:W0:Y:S08]  /*0a10*/  LDC.64 R10, c[0x0][0x388] ;  /* 0x0000e200ff0a7b82 */ /* 0x000e300000000a00 */
[----:B------:R-:W2:Y:S01]  /*0a20*/  LDC.64 R8, c[0x0][0x390] ;  /* 0x0000e400ff087b82 */ /* 0x000ea20000000a00 */
[----:B-1----:R-:W-:-:S06]  /*0a30*/  IMAD.WIDE R2, R3, 0x4, R4 ;  /* 0x0000000403027825 */ /* 0x002fcc00078e0204 */
[----:B------:R-:W3:Y:S01]  /*0a40*/  LDG.E R2, desc[UR12][R2.64] ;  /* 0x0000000c02027981 */ /* 0x000ee2000c1e1900 */
[----:B0-----:R-:W-:-:S06]  /*0a50*/  IMAD.WIDE R4, R13, 0x4, R10 ;  /* 0x000000040d047825 */ /* 0x001fcc00078e020a */
[----:B------:R-:W3:Y:S01]  /*0a60*/  LDG.E R5, desc[UR12][R4.64] ;  /* 0x0000000c04057981 */ /* 0x000ee2000c1e1900 */
[----:B------:R-:W-:-:S04]  /*0a70*/  IMAD R7, R7, R0, R13 ;  /* 0x0000000007077224 */ /* 0x000fc800078e020d */
[----:B--2---:R-:W-:-:S04]  /*0a80*/  IMAD.WIDE R6, R7, 0x4, R8 ;  /* 0x0000000407067825 */ /* 0x004fc800078e0208 */
[----:B---3--:R-:W-:-:S05]  /*0a90*/  FMUL R9, R2, R5 ;  /* 0x0000000502097220 */ /* 0x008fca0000400000 */
[----:B------:R-:W-:Y:S01]  /*0aa0*/  STG.E desc[UR12][R6.64], R9 ;  /* 0x0000000906007986 */ /* 0x000fe2000c10190c */
[----:B------:R-:W-:Y:S05]  /*0ab0*/  EXIT ;  /* 0x000000000000794d */ /* 0x000fea0003800000 */
.L_x_11:
        /* <DEDUP_REMOVED lines=12> */
.L_x_14:


//--------------------- .nv.shared.reserved.0     --------------------------
	.section	.nv.shared.reserved.0,"aw",@nobits
	.weak		__nv_reservedSMEM_offset_0_alias
	.size		__nv_reservedSMEM_offset_0_alias, 0, 64
	.other		__nv_reservedSMEM_offset_0_alias,@"STO_CUDA_RESERVED_SHARED STV_DEFAULT"
__nv_reservedSMEM_offset_0_alias:
	.zero		0
	.zero		64


//--------------------- .nv.constant0._Z10abs_kernelPfi --------------------------
	.section	.nv.constant0._Z10abs_kernelPfi,"a",@progbits
	.sectionflags	@""
	.align	4
.nv.constant0._Z10abs_kernelPfi:
	.zero		908


//--------------------- .nv.constant0._Z22elementwise_sum_kernelPKfS0_Pfiiii --------------------------
	.section	.nv.constant0._Z22elementwise_sum_kernelPKfS0_Pfiiii,"a",@progbits
	.sectionflags	@""
	.align	4
.nv.constant0._Z22elementwise_sum_kernelPKfS0_Pfiiii:
	.zero		936


//--------------------- .nv.constant0._Z17fft_conv2d_kernelPKfS0_Pfiiiii --------------------------
	.section	.nv.constant0._Z17fft_conv2d_kernelPKfS0_Pfiiiii,"a",@progbits
	.sectionflags	@""
	.align	4
.nv.constant0._Z17fft_conv2d_kernelPKfS0_Pfiiiii:
	.zero		940


//--------------------- SYMBOLS --------------------------

	.type		.nv.reservedSmem.offset0,@object
	.size		.nv.reservedSmem.offset0,0x4
